	.target	sm_100a

	.elftype	@"ET_EXEC"


//--------------------- .note.nv.tkinfo           --------------------------
	.section	.note.nv.tkinfo,"",@"SHT_NOTE"
	.sectionflags	@"SHF_NOTE_NV_TKINFO"
	.tkinfo
        /*0018*/ 	.word	0x00000002
        /*0030*/ 	.string	""
        /*0030*/ 	.string	"ptxas"
        /*0030*/ 	.string	"Cuda compilation tools, release 13.0, V13.0.88"
        /*0030*/ 	.string	"Build cuda_13.0.r13.0/compiler.36424714_0"
        /*0030*/ 	.string	"-arch sm_100a -m 64 "



//--------------------- .note.nv.cuinfo           --------------------------
	.section	.note.nv.cuinfo,"",@"SHT_NOTE"
	.sectionflags	@"SHF_NOTE_NV_CUINFO"
        /*0018*/ 	.short	0x0002
        /*001a*/ 	.short	0x0064
        /*001c*/ 	.short	0x0082
	.zero		2


//--------------------- .nv.info                  --------------------------
	.section	.nv.info,"",@"SHT_CUDA_INFO"
	.align	4


	//----- nvinfo : EIATTR_REGCOUNT
	.align		4
        /*0000*/ 	.byte	0x04, 0x2f
        /*0002*/ 	.short	(.L_20 - .L_19)
	.align		4
.L_19:
        /*0004*/ 	.word	index@(_ZN7cutlass13device_kernelINS_4gemm6kernel13GemmUniversalIN4cute5tupleIJiiiiEEENS1_10collective13CollectiveMmaINS1_35MainloopSm100TmaUmmaWarpSpecializedILi3ELi2ELi4ENS5_IJNS4_1CILi2EEENSA_ILi1EEESC_EEEEENS5_IJNSA_ILi64EEENSA_ILi256EEENSA_ILi128EEEEEENS_12float_e4m3_tENS5_IJlSC_lEEESJ_SK_NS4_8TiledMMAINS4_8MMA_AtomIJNS4_10MMA_TraitsINS4_19SM100_MMA_F8F6F4_SSEJSJ_SJ_fSF_SG_NS4_17integral_constantINS4_4UMMA5MajorELSR_0EEESS_NSP_INSQ_7ScaleInELST_0EEESU_EEEEEENS4_6LayoutINS5_IJSC_SC_SC_EEENS5_IJNSA_ILi0EEESZ_SZ_EEEEENS5_IJNS4_10UnderscoreES12_S12_EEEEENS4_13SM90_TMA_LOADENS4_14ComposedLayoutINS4_7SwizzleILi3ELi4ELi3EEENS4_18smem_ptr_flag_bitsILi8EEENSX_INS5_IJNSA_ILi8EEESH_EEENS5_IJSH_SC_EEEEEEEvNS4_8identityENS4_23SM90_TMA_LOAD_MULTICASTES1F_vS1G_EENS_8epilogue10collective18CollectiveEpilogueINS1J_23Sm100TmaWarpSpecializedILi4ELi2ELi32ELb0ELb0EEEJSI_NS5_IJNSX_ISF_SC_EES1O_EEESJ_SK_SJ_SK_NS1J_6fusion15FusionCallbacksIS1N_NS1Q_17LinearCombinationISJ_fSJ_fLNS_15FloatRoundStyleE2EEESI_S1P_JEEENS4_5SM1004TMEM4LOAD26SM100_TMEM_LOAD_16dp32b32xES15_NS16_INS17_ILi2ELi4ELi3EEES1A_NSX_INS5_IJS1B_SF_EEENS5_IJSF_SC_EEEEEEENS4_39AutoVectorizingCopyWithAssumedAlignmentILi128EEENS4_14SM90_TMA_STOREES24_S26_S26_EEEvvEEEEvNT_6ParamsE)
        /*0008*/ 	.word	0x00000075


	//----- nvinfo : EIATTR_FRAME_SIZE
	.align		4
.L_20:
        /*000c*/ 	.byte	0x04, 0x11
        /*000e*/ 	.short	(.L_22 - .L_21)
	.align		4
.L_21:
        /*0010*/ 	.word	index@($__internal_2_$__cuda_sm10x_tcgen05_guardrail_trap_unallocated_columns_being_dealloced)
        /*0014*/ 	.word	0x00000000


	//----- nvinfo : EIATTR_FRAME_SIZE
	.align		4
.L_22:
        /*0018*/ 	.byte	0x04, 0x11
        /*001a*/ 	.short	(.L_24 - .L_23)
	.align		4
.L_23:
        /*001c*/ 	.word	index@($__internal_1_$__cuda_sm10x_tcgen05_guardrail_trap_phase_invalid_during_alloc)
        /*0020*/ 	.word	0x00000000


	//----- nvinfo : EIATTR_FRAME_SIZE
	.align		4
.L_24:
        /*0024*/ 	.byte	0x04, 0x11
        /*0026*/ 	.short	(.L_26 - .L_25)
	.align		4
.L_25:
        /*0028*/ 	.word	index@($__internal_0_$__cuda_sm10x_tcgen05_guardrail_trap_col_being_dealloced_not_returned_by_alloc)
        /*002c*/ 	.word	0x00000000


	//----- nvinfo : EIATTR_FRAME_SIZE
	.align		4
.L_26:
        /*0030*/ 	.byte	0x04, 0x11
        /*0032*/ 	.short	(.L_28 - .L_27)
	.align		4
.L_27:
        /*0034*/ 	.word	index@(_ZN7cutlass13device_kernelINS_4gemm6kernel13GemmUniversalIN4cute5tupleIJiiiiEEENS1_10collective13CollectiveMmaINS1_35MainloopSm100TmaUmmaWarpSpecializedILi3ELi2ELi4ENS5_IJNS4_1CILi2EEENSA_ILi1EEESC_EEEEENS5_IJNSA_ILi64EEENSA_ILi256EEENSA_ILi128EEEEEENS_12float_e4m3_tENS5_IJlSC_lEEESJ_SK_NS4_8TiledMMAINS4_8MMA_AtomIJNS4_10MMA_TraitsINS4_19SM100_MMA_F8F6F4_SSEJSJ_SJ_fSF_SG_NS4_17integral_constantINS4_4UMMA5MajorELSR_0EEESS_NSP_INSQ_7ScaleInELST_0EEESU_EEEEEENS4_6LayoutINS5_IJSC_SC_SC_EEENS5_IJNSA_ILi0EEESZ_SZ_EEEEENS5_IJNS4_10UnderscoreES12_S12_EEEEENS4_13SM90_TMA_LOADENS4_14ComposedLayoutINS4_7SwizzleILi3ELi4ELi3EEENS4_18smem_ptr_flag_bitsILi8EEENSX_INS5_IJNSA_ILi8EEESH_EEENS5_IJSH_SC_EEEEEEEvNS4_8identityENS4_23SM90_TMA_LOAD_MULTICASTES1F_vS1G_EENS_8epilogue10collective18CollectiveEpilogueINS1J_23Sm100TmaWarpSpecializedILi4ELi2ELi32ELb0ELb0EEEJSI_NS5_IJNSX_ISF_SC_EES1O_EEESJ_SK_SJ_SK_NS1J_6fusion15FusionCallbacksIS1N_NS1Q_17LinearCombinationISJ_fSJ_fLNS_15FloatRoundStyleE2EEESI_S1P_JEEENS4_5SM1004TMEM4LOAD26SM100_TMEM_LOAD_16dp32b32xES15_NS16_INS17_ILi2ELi4ELi3EEES1A_NSX_INS5_IJS1B_SF_EEENS5_IJSF_SC_EEEEEEENS4_39AutoVectorizingCopyWithAssumedAlignmentILi128EEENS4_14SM90_TMA_STOREES24_S26_S26_EEEvvEEEEvNT_6ParamsE)
        /*0038*/ 	.word	0x00000000


	//----- nvinfo : EIATTR_MIN_STACK_SIZE
	.align		4
.L_28:
        /*003c*/ 	.byte	0x04, 0x12
        /*003e*/ 	.short	(.L_30 - .L_29)
	.align		4
.L_29:
        /*0040*/ 	.word	index@(_ZN7cutlass13device_kernelINS_4gemm6kernel13GemmUniversalIN4cute5tupleIJiiiiEEENS1_10collective13CollectiveMmaINS1_35MainloopSm100TmaUmmaWarpSpecializedILi3ELi2ELi4ENS5_IJNS4_1CILi2EEENSA_ILi1EEESC_EEEEENS5_IJNSA_ILi64EEENSA_ILi256EEENSA_ILi128EEEEEENS_12float_e4m3_tENS5_IJlSC_lEEESJ_SK_NS4_8TiledMMAINS4_8MMA_AtomIJNS4_10MMA_TraitsINS4_19SM100_MMA_F8F6F4_SSEJSJ_SJ_fSF_SG_NS4_17integral_constantINS4_4UMMA5MajorELSR_0EEESS_NSP_INSQ_7ScaleInELST_0EEESU_EEEEEENS4_6LayoutINS5_IJSC_SC_SC_EEENS5_IJNSA_ILi0EEESZ_SZ_EEEEENS5_IJNS4_10UnderscoreES12_S12_EEEEENS4_13SM90_TMA_LOADENS4_14ComposedLayoutINS4_7SwizzleILi3ELi4ELi3EEENS4_18smem_ptr_flag_bitsILi8EEENSX_INS5_IJNSA_ILi8EEESH_EEENS5_IJSH_SC_EEEEEEEvNS4_8identityENS4_23SM90_TMA_LOAD_MULTICASTES1F_vS1G_EENS_8epilogue10collective18CollectiveEpilogueINS1J_23Sm100TmaWarpSpecializedILi4ELi2ELi32ELb0ELb0EEEJSI_NS5_IJNSX_ISF_SC_EES1O_EEESJ_SK_SJ_SK_NS1J_6fusion15FusionCallbacksIS1N_NS1Q_17LinearCombinationISJ_fSJ_fLNS_15FloatRoundStyleE2EEESI_S1P_JEEENS4_5SM1004TMEM4LOAD26SM100_TMEM_LOAD_16dp32b32xES15_NS16_INS17_ILi2ELi4ELi3EEES1A_NSX_INS5_IJS1B_SF_EEENS5_IJSF_SC_EEEEEEENS4_39AutoVectorizingCopyWithAssumedAlignmentILi128EEENS4_14SM90_TMA_STOREES24_S26_S26_EEEvvEEEEvNT_6ParamsE)
        /*0044*/ 	.word	0x00000000
.L_30:


//--------------------- .nv.compat                --------------------------
	.section	.nv.compat,"",@"SHT_CUDA_COMPAT_INFO"
	.align	4
        /*0000*/ 	.byte	0x02, 0x09, 0x01, 0x00, 0x02, 0x02, 0x02, 0x00, 0x02, 0x05, 0x05, 0x00, 0x03, 0x07, 0x01, 0x01
        /*0010*/ 	.byte	0x02, 0x03, 0x01, 0x00, 0x02, 0x06, 0x01, 0x00, 0x04, 0x0b, 0x08, 0x00, 0x09, 0x00, 0x00, 0x00
        /*0020*/ 	.byte	0x00, 0x00, 0x00, 0x00


//--------------------- .nv.info._ZN7cutlass13device_kernelINS_4gemm6kernel13GemmUniversalIN4cute5tupleIJiiiiEEENS1_10collective13CollectiveMmaINS1_35MainloopSm100TmaUmmaWarpSpecializedILi3ELi2ELi4ENS5_IJNS4_1CILi2EEENSA_ILi1EEESC_EEEEENS5_IJNSA_ILi64EEENSA_ILi256EEENSA_ILi128EEEEEENS_12float_e4m3_tENS5_IJlSC_lEEESJ_SK_NS4_8TiledMMAINS4_8MMA_AtomIJNS4_10MMA_TraitsINS4_19SM100_MMA_F8F6F4_SSEJSJ_SJ_fSF_SG_NS4_17integral_constantINS4_4UMMA5MajorELSR_0EEESS_NSP_INSQ_7ScaleInELST_0EEESU_EEEEEENS4_6LayoutINS5_IJSC_SC_SC_EEENS5_IJNSA_ILi0EEESZ_SZ_EEEEENS5_IJNS4_10UnderscoreES12_S12_EEEEENS4_13SM90_TMA_LOADENS4_14ComposedLayoutINS4_7SwizzleILi3ELi4ELi3EEENS4_18smem_ptr_flag_bitsILi8EEENSX_INS5_IJNSA_ILi8EEESH_EEENS5_IJSH_SC_EEEEEEEvNS4_8identityENS4_23SM90_TMA_LOAD_MULTICASTES1F_vS1G_EENS_8epilogue10collective18CollectiveEpilogueINS1J_23Sm100TmaWarpSpecializedILi4ELi2ELi32ELb0ELb0EEEJSI_NS5_IJNSX_ISF_SC_EES1O_EEESJ_SK_SJ_SK_NS1J_6fusion15FusionCallbacksIS1N_NS1Q_17LinearCombinationISJ_fSJ_fLNS_15FloatRoundStyleE2EEESI_S1P_JEEENS4_5SM1004TMEM4LOAD26SM100_TMEM_LOAD_16dp32b32xES15_NS16_INS17_ILi2ELi4ELi3EEES1A_NSX_INS5_IJS1B_SF_EEENS5_IJSF_SC_EEEEEEENS4_39AutoVectorizingCopyWithAssumedAlignmentILi128EEENS4_14SM90_TMA_STOREES24_S26_S26_EEEvvEEEEvNT_6ParamsE --------------------------
	.section	.nv.info._ZN7cutlass13device_kernelINS_4gemm6kernel13GemmUniversalIN4cute5tupleIJiiiiEEENS1_10collective13CollectiveMmaINS1_35MainloopSm100TmaUmmaWarpSpecializedILi3ELi2ELi4ENS5_IJNS4_1CILi2EEENSA_ILi1EEESC_EEEEENS5_IJNSA_ILi64EEENSA_ILi256EEENSA_ILi128EEEEEENS_12float_e4m3_tENS5_IJlSC_lEEESJ_SK_NS4_8TiledMMAINS4_8MMA_AtomIJNS4_10MMA_TraitsINS4_19SM100_MMA_F8F6F4_SSEJSJ_SJ_fSF_SG_NS4_17integral_constantINS4_4UMMA5MajorELSR_0EEESS_NSP_INSQ_7ScaleInELST_0EEESU_EEEEEENS4_6LayoutINS5_IJSC_SC_SC_EEENS5_IJNSA_ILi0EEESZ_SZ_EEEEENS5_IJNS4_10UnderscoreES12_S12_EEEEENS4_13SM90_TMA_LOADENS4_14ComposedLayoutINS4_7SwizzleILi3ELi4ELi3EEENS4_18smem_ptr_flag_bitsILi8EEENSX_INS5_IJNSA_ILi8EEESH_EEENS5_IJSH_SC_EEEEEEEvNS4_8identityENS4_23SM90_TMA_LOAD_MULTICASTES1F_vS1G_EENS_8epilogue10collective18CollectiveEpilogueINS1J_23Sm100TmaWarpSpecializedILi4ELi2ELi32ELb0ELb0EEEJSI_NS5_IJNSX_ISF_SC_EES1O_EEESJ_SK_SJ_SK_NS1J_6fusion15FusionCallbacksIS1N_NS1Q_17LinearCombinationISJ_fSJ_fLNS_15FloatRoundStyleE2EEESI_S1P_JEEENS4_5SM1004TMEM4LOAD26SM100_TMEM_LOAD_16dp32b32xES15_NS16_INS17_ILi2ELi4ELi3EEES1A_NSX_INS5_IJS1B_SF_EEENS5_IJSF_SC_EEEEEEENS4_39AutoVectorizingCopyWithAssumedAlignmentILi128EEENS4_14SM90_TMA_STOREES24_S26_S26_EEEvvEEEEvNT_6ParamsE,"",@"SHT_CUDA_INFO"
	.sectionflags	@""
	.align	4


	//----- nvinfo : EIATTR_CUDA_API_VERSION
	.align		4
        /*0000*/ 	.byte	0x04, 0x37
        /*0002*/ 	.short	(.L_32 - .L_31)
.L_31:
        /*0004*/ 	.word	0x00000082


	//----- nvinfo : EIATTR_KPARAM_INFO
	.align		4
.L_32:
        /*0008*/ 	.byte	0x04, 0x17
        /*000a*/ 	.short	(.L_34 - .L_33)
.L_33:
        /*000c*/ 	.word	0x00000000
        /*0010*/ 	.short	0x0000
        /*0012*/ 	.short	0x0000
        /*0014*/ 	.byte	0x00, 0xf0, 0x01, 0x20


	//----- nvinfo : EIATTR_AT_ENTRY_FRAGMENTS
	.align		4
.L_34:
        /*0018*/ 	.byte	0x04, 0x4f
        /*001a*/ 	.short	(.L_36 - .L_35)


	//   ....[0]....
.L_35:
        /*001c*/ 	.word	0x00000006


	//----- nvinfo : EIATTR_RESERVED_SMEM_USED
	.align		4
.L_36:
        /*0020*/ 	.byte	0x01, 0x41
	.zero		2


	//----- nvinfo : EIATTR_SPARSE_MMA_MASK
	.align		4
        /*0024*/ 	.byte	0x03, 0x50
        /*0026*/ 	.short	0x0000


	//----- nvinfo : EIATTR_TCGEN05_1CTA_USED
	.align		4
        /*0028*/ 	.byte	0x01, 0x51
	.zero		2


	//----- nvinfo : EIATTR_MAXREG_COUNT
	.align		4
        /*002c*/ 	.byte	0x03, 0x1b
        /*002e*/ 	.short	0x00ff


	//----- nvinfo : EIATTR_NUM_BARRIERS
	.align		4
        /*0030*/ 	.byte	0x02, 0x4c
        /*0032*/ 	.byte	0x07
	.zero		1


	//----- nvinfo : EIATTR_EXTERNS
	.align		4
        /*0034*/ 	.byte	0x04, 0x0f
        /*0036*/ 	.short	(.L_38 - .L_37)


	//   ....[0]....
	.align		4
.L_37:
        /*0038*/ 	.word	index@(__assertfail)


	//----- nvinfo : EIATTR_MERCURY_ISA_VERSION
	.align		4
.L_38:
        /*003c*/ 	.byte	0x03, 0x5f
        /*003e*/ 	.short	0x0101


	//----- nvinfo : EIATTR_INT_WARP_WIDE_INSTR_OFFSETS
	.align		4
        /*0040*/ 	.byte	0x04, 0x31
        /*0042*/ 	.short	(.L_40 - .L_39)


	//   ....[0]....
.L_39:
        /*0044*/ 	.word	0x00003c10


	//   ....[1]....
        /*0048*/ 	.word	0x00003c30


	//   ....[2]....
        /*004c*/ 	.word	0x00003c60


	//   ....[3]....
        /*0050*/ 	.word	0x00004870


	//   ....[4]....
        /*0054*/ 	.word	0x000048d0


	//   ....[5]....
        /*0058*/ 	.word	0x000049b0


	//   ....[6]....
        /*005c*/ 	.word	0x00004a30


	//   ....[7]....
        /*0060*/ 	.word	0x00004b20


	//   ....[8]....
        /*0064*/ 	.word	0x00004bb0


	//   ....[9]....
        /*0068*/ 	.word	0x00004ca0


	//   ....[10]....
        /*006c*/ 	.word	0x00004d50


	//----- nvinfo : EIATTR_COOP_GROUP_MASK_REGIDS
	.align		4
.L_40:
        /*0070*/ 	.byte	0x04, 0x29
        /*0072*/ 	.short	(.L_42 - .L_41)


	//   ....[0]....
.L_41:
        /*0074*/ 	.word	0xffffffff


	//   ....[1]....
        /*0078*/ 	.word	0xffffffff


	//   ....[2]....
        /*007c*/ 	.word	0xffffffff


	//   ....[3]....
        /*0080*/ 	.word	0xffffffff


	//   ....[4]....
        /*0084*/ 	.word	0xffffffff


	//   ....[5]....
        /*0088*/ 	.word	0xffffffff


	//   ....[6]....
        /*008c*/ 	.word	0xffffffff


	//   ....[7]....
        /*0090*/ 	.word	0xffffffff


	//   ....[8]....
        /*0094*/ 	.word	0xffffffff


	//   ....[9]....
        /*0098*/ 	.word	0xffffffff


	//   ....[10]....
        /*009c*/ 	.word	0xffffffff


	//   ....[11]....
        /*00a0*/ 	.word	0xffffffff


	//   ....[12]....
        /*00a4*/ 	.word	0xffffffff


	//   ....[13]....
        /*00a8*/ 	.word	0xffffffff


	//----- nvinfo : EIATTR_COOP_GROUP_INSTR_OFFSETS
	.align		4
.L_42:
        /*00ac*/ 	.byte	0x04, 0x28
        /*00ae*/ 	.short	(.L_44 - .L_43)


	//   ....[0]....
.L_43:
        /*00b0*/ 	.word	0x00000080


	//   ....[1]....
        /*00b4*/ 	.word	0x000004f0


	//   ....[2]....
        /*00b8*/ 	.word	0x00000670


	//   ....[3]....
        /*00bc*/ 	.word	0x00000810


	//   ....[4]....
        /*00c0*/ 	.word	0x00000910


	//   ....[5]....
        /*00c4*/ 	.word	0x00000a80


	//   ....[6]....
        /*00c8*/ 	.word	0x00000c20


	//   ....[7]....
        /*00cc*/ 	.word	0x00000dd0


	//   ....[8]....
        /*00d0*/ 	.word	0x00001fb0


	//   ....[9]....
        /*00d4*/ 	.word	0x00002e00


	//   ....[10]....
        /*00d8*/ 	.word	0x00003010


	//   ....[11]....
        /*00dc*/ 	.word	0x00003040


	//   ....[12]....
        /*00e0*/ 	.word	0x00003af0


	//   ....[13]....
        /*00e4*/ 	.word	0x00003d20


	//----- nvinfo : EIATTR_VRC_CTA_INIT_COUNT
	.align		4
.L_44:
        /*00e8*/ 	.byte	0x02, 0x4a
        /*00ea*/ 	.byte	0x80
	.zero		1


	//----- nvinfo : EIATTR_SYSCALL_OFFSETS
	.align		4
        /*00ec*/ 	.byte	0x04, 0x46
        /*00ee*/ 	.short	(.L_46 - .L_45)


	//   ....[0]....
.L_45:
        /*00f0*/ 	.word	0x000059e0


	//   ....[1]....
        /*00f4*/ 	.word	0x00005b20


	//   ....[2]....
        /*00f8*/ 	.word	0x00006350


	//   ....[3]....
        /*00fc*/ 	.word	0x000070e0


	//   ....[4]....
        /*0100*/ 	.word	0x00007e30


	//   ....[5]....
        /*0104*/ 	.word	0x00008bb0


	//----- nvinfo : EIATTR_MBARRIER_INSTR_OFFSETS
	.align		4
.L_46:
        /*0108*/ 	.byte	0x04, 0x39
        /*010a*/ 	.short	(.L_48 - .L_47)


	//   ....[0]....
.L_47:
        /*010c*/ 	.word	0x00000600
        /*0110*/ 	.word	0x000000ff
        /*0114*/ 	.word	0x00000000
        /*0118*/ 	.short	0x0100
        /*011a*/ 	.byte	0x04
	.zero		1


	//   ....[1]....
        /*011c*/ 	.word	0x00000610
        /*0120*/ 	.word	0x000000ff
        /*0124*/ 	.word	0x00000018
        /*0128*/ 	.short	0x0100
        /*012a*/ 	.byte	0x04
	.zero		1


	//   ....[2]....
        /*012c*/ 	.word	0x00000620
        /*0130*/ 	.word	0x000000ff
        /*0134*/ 	.word	0x00000008
        /*0138*/ 	.short	0x0100
        /*013a*/ 	.byte	0x04
	.zero		1


	//   ....[3]....
        /*013c*/ 	.word	0x00000630
        /*0140*/ 	.word	0x000000ff
        /*0144*/ 	.word	0x00000020
        /*0148*/ 	.short	0x0100
        /*014a*/ 	.byte	0x04
	.zero		1


	//   ....[4]....
        /*014c*/ 	.word	0x00000640
        /*0150*/ 	.word	0x000000ff
        /*0154*/ 	.word	0x00000010
        /*0158*/ 	.short	0x0100
        /*015a*/ 	.byte	0x04
	.zero		1


	//   ....[5]....
        /*015c*/ 	.word	0x00000650
        /*0160*/ 	.word	0x000000ff
        /*0164*/ 	.word	0x00000028
        /*0168*/ 	.short	0x0100
        /*016a*/ 	.byte	0x04
	.zero		1


	//   ....[6]....
        /*016c*/ 	.word	0x00000780
        /*0170*/ 	.word	0x000000ff
        /*0174*/ 	.word	0x00000030
        /*0178*/ 	.short	0x0100
        /*017a*/ 	.byte	0x04
	.zero		1


	//   ....[7]....
        /*017c*/ 	.word	0x00000790
        /*0180*/ 	.word	0x000000ff
        /*0184*/ 	.word	0x00000050
        /*0188*/ 	.short	0x0100
        /*018a*/ 	.byte	0x04
	.zero		1


	//   ....[8]....
        /*018c*/ 	.word	0x000007a0
        /*0190*/ 	.word	0x000000ff
        /*0194*/ 	.word	0x00000038
        /*0198*/ 	.short	0x0100
        /*019a*/ 	.byte	0x04
	.zero		1


	//   ....[9]....
        /*019c*/ 	.word	0x000007b0
        /*01a0*/ 	.word	0x000000ff
        /*01a4*/ 	.word	0x00000058
        /*01a8*/ 	.short	0x0100
        /*01aa*/ 	.byte	0x04
	.zero		1


	//   ....[10]....
        /*01ac*/ 	.word	0x000007c0
        /*01b0*/ 	.word	0x000000ff
        /*01b4*/ 	.word	0x00000040
        /*01b8*/ 	.short	0x0100
        /*01ba*/ 	.byte	0x04
	.zero		1


	//   ....[11]....
        /*01bc*/ 	.word	0x000007d0
        /*01c0*/ 	.word	0x000000ff
        /*01c4*/ 	.word	0x00000060
        /*01c8*/ 	.short	0x0100
        /*01ca*/ 	.byte	0x04
	.zero		1


	//   ....[12]....
        /*01cc*/ 	.word	0x000007e0
        /*01d0*/ 	.word	0x000000ff
        /*01d4*/ 	.word	0x00000048
        /*01d8*/ 	.short	0x0100
        /*01da*/ 	.byte	0x04
	.zero		1


	//   ....[13]....
        /*01dc*/ 	.word	0x000007f0
        /*01e0*/ 	.word	0x000000ff
        /*01e4*/ 	.word	0x00000068
        /*01e8*/ 	.short	0x0100
        /*01ea*/ 	.byte	0x04
	.zero		1


	//   ....[14]....
        /*01ec*/ 	.word	0x000008e0
        /*01f0*/ 	.word	0x000000ff
        /*01f4*/ 	.word	0x00000070
        /*01f8*/ 	.short	0x0100
        /*01fa*/ 	.byte	0x06
	.zero		1


	//   ....[15]....
        /*01fc*/ 	.word	0x000008f0
        /*0200*/ 	.word	0x000000ff
        /*0204*/ 	.word	0x00000078
        /*0208*/ 	.short	0x0100
        /*020a*/ 	.byte	0x06
	.zero		1


	//   ....[16]....
        /*020c*/ 	.word	0x00000a30
        /*0210*/ 	.word	0x000000ff
        /*0214*/ 	.word	0x00000080
        /*0218*/ 	.short	0x0100
        /*021a*/ 	.byte	0x06
	.zero		1


	//   ....[17]....
        /*021c*/ 	.word	0x00000a40
        /*0220*/ 	.word	0x000000ff
        /*0224*/ 	.word	0x00000090
        /*0228*/ 	.short	0x0100
        /*022a*/ 	.byte	0x06
	.zero		1


	//   ....[18]....
        /*022c*/ 	.word	0x00000a50
        /*0230*/ 	.word	0x000000ff
        /*0234*/ 	.word	0x00000088
        /*0238*/ 	.short	0x0100
        /*023a*/ 	.byte	0x06
	.zero		1


	//   ....[19]....
        /*023c*/ 	.word	0x00000a60
        /*0240*/ 	.word	0x000000ff
        /*0244*/ 	.word	0x00000098
        /*0248*/ 	.short	0x0100
        /*024a*/ 	.byte	0x06
	.zero		1


	//   ....[20]....
        /*024c*/ 	.word	0x00000b90
        /*0250*/ 	.word	0x000000ff
        /*0254*/ 	.word	0x000000a0
        /*0258*/ 	.short	0x0100
        /*025a*/ 	.byte	0x04
	.zero		1


	//   ....[21]....
        /*025c*/ 	.word	0x00000ba0
        /*0260*/ 	.word	0x000000ff
        /*0264*/ 	.word	0x000000c0
        /*0268*/ 	.short	0x0100
        /*026a*/ 	.byte	0x04
	.zero		1


	//   ....[22]....
        /*026c*/ 	.word	0x00000bb0
        /*0270*/ 	.word	0x000000ff
        /*0274*/ 	.word	0x000000a8
        /*0278*/ 	.short	0x0100
        /*027a*/ 	.byte	0x04
	.zero		1


	//   ....[23]....
        /*027c*/ 	.word	0x00000bc0
        /*0280*/ 	.word	0x000000ff
        /*0284*/ 	.word	0x000000c8
        /*0288*/ 	.short	0x0100
        /*028a*/ 	.byte	0x04
	.zero		1


	//   ....[24]....
        /*028c*/ 	.word	0x00000bd0
        /*0290*/ 	.word	0x000000ff
        /*0294*/ 	.word	0x000000b0
        /*0298*/ 	.short	0x0100
        /*029a*/ 	.byte	0x04
	.zero		1


	//   ....[25]....
        /*029c*/ 	.word	0x00000be0
        /*02a0*/ 	.word	0x000000ff
        /*02a4*/ 	.word	0x000000d0
        /*02a8*/ 	.short	0x0100
        /*02aa*/ 	.byte	0x04
	.zero		1


	//   ....[26]....
        /*02ac*/ 	.word	0x00000bf0
        /*02b0*/ 	.word	0x000000ff
        /*02b4*/ 	.word	0x000000b8
        /*02b8*/ 	.short	0x0100
        /*02ba*/ 	.byte	0x04
	.zero		1


	//   ....[27]....
        /*02bc*/ 	.word	0x00000c00
        /*02c0*/ 	.word	0x000000ff
        /*02c4*/ 	.word	0x000000d8
        /*02c8*/ 	.short	0x0100
        /*02ca*/ 	.byte	0x04
	.zero		1


	//   ....[28]....
        /*02cc*/ 	.word	0x00000cf0
        /*02d0*/ 	.word	0x000000ff
        /*02d4*/ 	.word	0x000000e0
        /*02d8*/ 	.short	0x0100
        /*02da*/ 	.byte	0x04
	.zero		1


	//   ....[29]....
        /*02dc*/ 	.word	0x00000d00
        /*02e0*/ 	.word	0x000000ff
        /*02e4*/ 	.word	0x000000f0
        /*02e8*/ 	.short	0x0100
        /*02ea*/ 	.byte	0x04
	.zero		1


	//   ....[30]....
        /*02ec*/ 	.word	0x00000d10
        /*02f0*/ 	.word	0x000000ff
        /*02f4*/ 	.word	0x000000e8
        /*02f8*/ 	.short	0x0100
        /*02fa*/ 	.byte	0x04
	.zero		1


	//   ....[31]....
        /*02fc*/ 	.word	0x00000d20
        /*0300*/ 	.word	0x000000ff
        /*0304*/ 	.word	0x000000f8
        /*0308*/ 	.short	0x0100
        /*030a*/ 	.byte	0x04
	.zero		1


	//   ....[32]....
        /*030c*/ 	.word	0x00001860
        /*0310*/ 	.word	0x00000000
        /*0314*/ 	.word	0x000000f0
        /*0318*/ 	.short	0x010a
        /*031a*/ 	.byte	0xff
	.zero		1


	//   ....[33]....
        /*031c*/ 	.word	0x00001880
        /*0320*/ 	.word	0x00000000
        /*0324*/ 	.word	0x000000e0
        /*0328*/ 	.short	0x0101
        /*032a*/ 	.byte	0xff
	.zero		1


	//   ....[34]....
        /*032c*/ 	.word	0x00001940
        /*0330*/ 	.word	0x000000ff
        /*0334*/ 	.word	0x00000018
        /*0338*/ 	.short	0x010a
        /*033a*/ 	.byte	0x04
	.zero		1


	//   ....[35]....
        /*033c*/ 	.word	0x000019c0
        /*0340*/ 	.word	0x000000ff
        /*0344*/ 	.word	0x00000018
        /*0348*/ 	.short	0x010a
        /*034a*/ 	.byte	0x21
	.zero		1


	//   ....[36]....
        /*034c*/ 	.word	0x00001b50
        /*0350*/ 	.word	0x000000ff
        /*0354*/ 	.word	0x00000018
        /*0358*/ 	.short	0x010a
        /*035a*/ 	.byte	0x08
	.zero		1


	//   ....[37]....
        /*035c*/ 	.word	0x00001c70
        /*0360*/ 	.word	0x000000ff
        /*0364*/ 	.word	0x00000078
        /*0368*/ 	.short	0x0101
        /*036a*/ 	.byte	0x07
	.zero		1


	//   ....[38]....
        /*036c*/ 	.word	0x00001c90
        /*0370*/ 	.word	0x000000ff
        /*0374*/ 	.word	0x00000018
        /*0378*/ 	.short	0x010a
        /*037a*/ 	.byte	0x04
	.zero		1


	//   ....[39]....
        /*037c*/ 	.word	0x00001d10
        /*0380*/ 	.word	0x000000ff
        /*0384*/ 	.word	0x00000018
        /*0388*/ 	.short	0x010a
        /*038a*/ 	.byte	0x09
	.zero		1


	//   ....[40]....
        /*038c*/ 	.word	0x00001eb0
        /*0390*/ 	.word	0x000000ff
        /*0394*/ 	.word	0x00000018
        /*0398*/ 	.short	0x010a
        /*039a*/ 	.byte	0x06
	.zero		1


	//   ....[41]....
        /*039c*/ 	.word	0x00001fe0
        /*03a0*/ 	.word	0x00000003
        /*03a4*/ 	.word	0x00000080
        /*03a8*/ 	.short	0x010a
        /*03aa*/ 	.byte	0xff
	.zero		1


	//   ....[42]....
        /*03ac*/ 	.word	0x00002130
        /*03b0*/ 	.word	0x00000000
        /*03b4*/ 	.word	0x00000000
        /*03b8*/ 	.short	0x0101
        /*03ba*/ 	.byte	0xff
	.zero		1


	//   ....[43]....
        /*03bc*/ 	.word	0x000026e0
        /*03c0*/ 	.word	0x000000ff
        /*03c4*/ 	.word	0x00000000
        /*03c8*/ 	.short	0x010a
        /*03ca*/ 	.byte	0x04
	.zero		1


	//   ....[44]....
        /*03cc*/ 	.word	0x00002770
        /*03d0*/ 	.word	0x000000ff
        /*03d4*/ 	.word	0x00000000
        /*03d8*/ 	.short	0x010a
        /*03da*/ 	.byte	0x05
	.zero		1


	//   ....[45]....
        /*03dc*/ 	.word	0x00002810
        /*03e0*/ 	.word	0x00000000
        /*03e4*/ 	.word	0x00000000
        /*03e8*/ 	.short	0x010a
        /*03ea*/ 	.byte	0xff
	.zero		1


	//   ....[46]....
        /*03ec*/ 	.word	0x00002950
        /*03f0*/ 	.word	0x00000002
        /*03f4*/ 	.word	0x000000e0
        /*03f8*/ 	.short	0x010a
        /*03fa*/ 	.byte	0xff
	.zero		1


	//   ....[47]....
        /*03fc*/ 	.word	0x000029b0
        /*0400*/ 	.word	0x00000004
        /*0404*/ 	.word	0x00000000
        /*0408*/ 	.short	0x0101
        /*040a*/ 	.byte	0xff
	.zero		1


	//   ....[48]....
        /*040c*/ 	.word	0x000029d0
        /*0410*/ 	.word	0x000000ff
        /*0414*/ 	.word	0x00000090
        /*0418*/ 	.short	0x010a
        /*041a*/ 	.byte	0x04
	.zero		1


	//   ....[49]....
        /*041c*/ 	.word	0x00002af0
        /*0420*/ 	.word	0x00000002
        /*0424*/ 	.word	0x00000080
        /*0428*/ 	.short	0x010a
        /*042a*/ 	.byte	0xff
	.zero		1


	//   ....[50]....
        /*042c*/ 	.word	0x00002c00
        /*0430*/ 	.word	0x00000002
        /*0434*/ 	.word	0x00000000
        /*0438*/ 	.short	0x0101
        /*043a*/ 	.byte	0xff
	.zero		1


	//   ....[51]....
        /*043c*/ 	.word	0x00002c90
        /*0440*/ 	.word	0x000000ff
        /*0444*/ 	.word	0x00000090
        /*0448*/ 	.short	0x0106
        /*044a*/ 	.byte	0x04
	.zero		1


	//   ....[52]....
        /*044c*/ 	.word	0x00002cb0
        /*0450*/ 	.word	0x000000ff
        /*0454*/ 	.word	0x00000090
        /*0458*/ 	.short	0x010a
        /*045a*/ 	.byte	0x04
	.zero		1


	//   ....[53]....
        /*045c*/ 	.word	0x00002d40
        /*0460*/ 	.word	0x000000ff
        /*0464*/ 	.word	0x00000090
        /*0468*/ 	.short	0x0106
        /*046a*/ 	.byte	0x07
	.zero		1


	//   ....[54]....
        /*046c*/ 	.word	0x00002d80
        /*0470*/ 	.word	0x00000000
        /*0474*/ 	.word	0x00000090
        /*0478*/ 	.short	0x010a
        /*047a*/ 	.byte	0xff
	.zero		1


	//   ....[55]....
        /*047c*/ 	.word	0x000032e0
        /*0480*/ 	.word	0x00000000
        /*0484*/ 	.word	0x00000080
        /*0488*/ 	.short	0x010a
        /*048a*/ 	.byte	0xff
	.zero		1


	//   ....[56]....
        /*048c*/ 	.word	0x000033e0
        /*0490*/ 	.word	0x00000003
        /*0494*/ 	.word	0x00000000
        /*0498*/ 	.short	0x0101
        /*049a*/ 	.byte	0xff
	.zero		1


	//   ....[57]....
        /*049c*/ 	.word	0x000033f0
        /*04a0*/ 	.word	0x000000ff
        /*04a4*/ 	.word	0x00000000
        /*04a8*/ 	.short	0x010a
        /*04aa*/ 	.byte	0x04
	.zero		1


	//   ....[58]....
        /*04ac*/ 	.word	0x00003470
        /*04b0*/ 	.word	0x000000ff
        /*04b4*/ 	.word	0x000000c0
        /*04b8*/ 	.short	0x010a
        /*04ba*/ 	.byte	0x1f
	.zero		1


	//   ....[59]....
        /*04bc*/ 	.word	0x00003550
        /*04c0*/ 	.word	0x000000ff
        /*04c4*/ 	.word	0x00000000
        /*04c8*/ 	.short	0x010a
        /*04ca*/ 	.byte	0x05
	.zero		1


	//   ....[60]....
        /*04cc*/ 	.word	0x00003690
        /*04d0*/ 	.word	0x000000ff
        /*04d4*/ 	.word	0x00000000
        /*04d8*/ 	.short	0x010a
        /*04da*/ 	.byte	0x04
	.zero		1


	//   ....[61]....
        /*04dc*/ 	.word	0x00003920
        /*04e0*/ 	.word	0x000000ff
        /*04e4*/ 	.word	0x00000000
        /*04e8*/ 	.short	0x010a
        /*04ea*/ 	.byte	0x04
	.zero		1


	//   ....[62]....
        /*04ec*/ 	.word	0x000039b0
        /*04f0*/ 	.word	0x000000ff
        /*04f4*/ 	.word	0x00000000
        /*04f8*/ 	.short	0x010a
        /*04fa*/ 	.byte	0x05
	.zero		1


	//   ....[63]....
        /*04fc*/ 	.word	0x00003a40
        /*0500*/ 	.word	0x000000ff
        /*0504*/ 	.word	0x00000000
        /*0508*/ 	.short	0x010a
        /*050a*/ 	.byte	0x05
	.zero		1


	//   ....[64]....
        /*050c*/ 	.word	0x00003ad0
        /*0510*/ 	.word	0x000000ff
        /*0514*/ 	.word	0x00000000
        /*0518*/ 	.short	0x010a
        /*051a*/ 	.byte	0x04
	.zero		1


	//   ....[65]....
        /*051c*/ 	.word	0x00004030
        /*0520*/ 	.word	0x00000008
        /*0524*/ 	.word	0x00000080
        /*0528*/ 	.short	0x010a
        /*052a*/ 	.byte	0xff
	.zero		1


	//   ....[66]....
        /*052c*/ 	.word	0x000041a0
        /*0530*/ 	.word	0x00000000
        /*0534*/ 	.word	0x00000000
        /*0538*/ 	.short	0x0101
        /*053a*/ 	.byte	0xff
	.zero		1


	//   ....[67]....
        /*053c*/ 	.word	0x00004680
        /*0540*/ 	.word	0x000000ff
        /*0544*/ 	.word	0x00000078
        /*0548*/ 	.short	0x010a
        /*054a*/ 	.byte	0x15
	.zero		1


	//   ....[68]....
        /*054c*/ 	.word	0x00004810
        /*0550*/ 	.word	0x000000ff
        /*0554*/ 	.word	0x00000050
        /*0558*/ 	.short	0x010a
        /*055a*/ 	.byte	0x15
	.zero		1


	//   ....[69]....
        /*055c*/ 	.word	0x00004960
        /*0560*/ 	.word	0x000000ff
        /*0564*/ 	.word	0x00000030
        /*0568*/ 	.short	0x010b
        /*056a*/ 	.byte	0x15
	.zero		1


	//   ....[70]....
        /*056c*/ 	.word	0x00004970
        /*0570*/ 	.word	0x000000ff
        /*0574*/ 	.word	0x00000000
        /*0578*/ 	.short	0x0101
        /*057a*/ 	.byte	0x32
	.zero		1


	//   ....[71]....
        /*057c*/ 	.word	0x00004980
        /*0580*/ 	.word	0x000000ff
        /*0584*/ 	.word	0x00000058
        /*0588*/ 	.short	0x010a
        /*058a*/ 	.byte	0x15
	.zero		1


	//   ....[72]....
        /*058c*/ 	.word	0x00004ad0
        /*0590*/ 	.word	0x000000ff
        /*0594*/ 	.word	0x00000038
        /*0598*/ 	.short	0x010b
        /*059a*/ 	.byte	0x15
	.zero		1


	//   ....[73]....
        /*059c*/ 	.word	0x00004ae0
        /*05a0*/ 	.word	0x000000ff
        /*05a4*/ 	.word	0x00000000
        /*05a8*/ 	.short	0x0101
        /*05aa*/ 	.byte	0x31
	.zero		1


	//   ....[74]....
        /*05ac*/ 	.word	0x00004af0
        /*05b0*/ 	.word	0x000000ff
        /*05b4*/ 	.word	0x00000060
        /*05b8*/ 	.short	0x010a
        /*05ba*/ 	.byte	0x15
	.zero		1


	//   ....[75]....
        /*05bc*/ 	.word	0x00004c50
        /*05c0*/ 	.word	0x000000ff
        /*05c4*/ 	.word	0x00000040
        /*05c8*/ 	.short	0x010b
        /*05ca*/ 	.byte	0x15
	.zero		1


	//   ....[76]....
        /*05cc*/ 	.word	0x00004c60
        /*05d0*/ 	.word	0x000000ff
        /*05d4*/ 	.word	0x00000000
        /*05d8*/ 	.short	0x0101
        /*05da*/ 	.byte	0x30
	.zero		1


	//   ....[77]....
        /*05dc*/ 	.word	0x00004c70
        /*05e0*/ 	.word	0x000000ff
        /*05e4*/ 	.word	0x00000068
        /*05e8*/ 	.short	0x010a
        /*05ea*/ 	.byte	0x15
	.zero		1


	//   ....[78]....
        /*05ec*/ 	.word	0x00004e60
        /*05f0*/ 	.word	0x000000ff
        /*05f4*/ 	.word	0x00000048
        /*05f8*/ 	.short	0x010b
        /*05fa*/ 	.byte	0x15
	.zero		1


	//   ....[79]....
        /*05fc*/ 	.word	0x00004e70
        /*0600*/ 	.word	0x000000ff
        /*0604*/ 	.word	0x00000000
        /*0608*/ 	.short	0x0101
        /*060a*/ 	.byte	0x2b
	.zero		1


	//   ....[80]....
        /*060c*/ 	.word	0x00004ea0
        /*0610*/ 	.word	0x000000ff
        /*0614*/ 	.word	0x00000050
        /*0618*/ 	.short	0x010a
        /*061a*/ 	.byte	0x15
	.zero		1


	//   ....[81]....
        /*061c*/ 	.word	0x00004ec0
        /*0620*/ 	.word	0x000000ff
        /*0624*/ 	.word	0x00000058
        /*0628*/ 	.short	0x010a
        /*062a*/ 	.byte	0x15
	.zero		1


	//   ....[82]....
        /*062c*/ 	.word	0x00004ee0
        /*0630*/ 	.word	0x000000ff
        /*0634*/ 	.word	0x00000060
        /*0638*/ 	.short	0x010a
        /*063a*/ 	.byte	0x15
	.zero		1


	//   ....[83]....
        /*063c*/ 	.word	0x00004f20
        /*0640*/ 	.word	0x00000000
        /*0644*/ 	.word	0x00000068
        /*0648*/ 	.short	0x010a
        /*064a*/ 	.byte	0xff
	.zero		1


	//   ....[84]....
        /*064c*/ 	.word	0x00005270
        /*0650*/ 	.word	0x00000003
        /*0654*/ 	.word	0x00000080
        /*0658*/ 	.short	0x010a
        /*065a*/ 	.byte	0xff
	.zero		1


	//   ....[85]....
        /*065c*/ 	.word	0x000053f0
        /*0660*/ 	.word	0x00000000
        /*0664*/ 	.word	0x00000000
        /*0668*/ 	.short	0x0101
        /*066a*/ 	.byte	0xff
	.zero		1


	//   ....[86]....
        /*066c*/ 	.word	0x00005f40
        /*0670*/ 	.word	0x00000002
        /*0674*/ 	.word	0x00000030
        /*0678*/ 	.short	0x010a
        /*067a*/ 	.byte	0xff
	.zero		1


	//   ....[87]....
        /*067c*/ 	.word	0x00005fb0
        /*0680*/ 	.word	0x00000047
        /*0684*/ 	.word	0x000000a0
        /*0688*/ 	.short	0x010a
        /*068a*/ 	.byte	0xff
	.zero		1


	//   ....[88]....
        /*068c*/ 	.word	0x000060a0
        /*0690*/ 	.word	0x00000002
        /*0694*/ 	.word	0x00000030
        /*0698*/ 	.short	0x010a
        /*069a*/ 	.byte	0xff
	.zero		1


	//   ....[89]....
        /*069c*/ 	.word	0x000061b0
        /*06a0*/ 	.word	0x00000000
        /*06a4*/ 	.word	0x00000000
        /*06a8*/ 	.short	0x0101
        /*06aa*/ 	.byte	0xff
	.zero		1


	//   ....[90]....
        /*06ac*/ 	.word	0x00006230
        /*06b0*/ 	.word	0x00000047
        /*06b4*/ 	.word	0x000000a0
        /*06b8*/ 	.short	0x010a
        /*06ba*/ 	.byte	0xff
	.zero		1


	//   ....[91]....
        /*06bc*/ 	.word	0x00006d80
        /*06c0*/ 	.word	0x00000070
        /*06c4*/ 	.word	0x00000030
        /*06c8*/ 	.short	0x010a
        /*06ca*/ 	.byte	0xff
	.zero		1


	//   ....[92]....
        /*06cc*/ 	.word	0x00006e50
        /*06d0*/ 	.word	0x00000070
        /*06d4*/ 	.word	0x00000030
        /*06d8*/ 	.short	0x010a
        /*06da*/ 	.byte	0xff
	.zero		1


	//   ....[93]....
        /*06dc*/ 	.word	0x00006f60
        /*06e0*/ 	.word	0x00000000
        /*06e4*/ 	.word	0x00000000
        /*06e8*/ 	.short	0x0101
        /*06ea*/ 	.byte	0xff
	.zero		1


	//   ....[94]....
        /*06ec*/ 	.word	0x00007ad0
        /*06f0*/ 	.word	0x00000070
        /*06f4*/ 	.word	0x00000030
        /*06f8*/ 	.short	0x010a
        /*06fa*/ 	.byte	0xff
	.zero		1


	//   ....[95]....
        /*06fc*/ 	.word	0x00007ba0
        /*0700*/ 	.word	0x00000070
        /*0704*/ 	.word	0x00000030
        /*0708*/ 	.short	0x010a
        /*070a*/ 	.byte	0xff
	.zero		1


	//   ....[96]....
        /*070c*/ 	.word	0x00007cb0
        /*0710*/ 	.word	0x00000000
        /*0714*/ 	.word	0x00000000
        /*0718*/ 	.short	0x0101
        /*071a*/ 	.byte	0xff
	.zero		1


	//   ....[97]....
        /*071c*/ 	.word	0x00008850
        /*0720*/ 	.word	0x00000066
        /*0724*/ 	.word	0x00000030
        /*0728*/ 	.short	0x010a
        /*072a*/ 	.byte	0xff
	.zero		1


	//   ....[98]....
        /*072c*/ 	.word	0x00008920
        /*0730*/ 	.word	0x00000066
        /*0734*/ 	.word	0x00000030
        /*0738*/ 	.short	0x010a
        /*073a*/ 	.byte	0xff
	.zero		1


	//   ....[99]....
        /*073c*/ 	.word	0x00008a30
        /*0740*/ 	.word	0x00000000
        /*0744*/ 	.word	0x00000000
        /*0748*/ 	.short	0x0101
        /*074a*/ 	.byte	0xff
	.zero		1


	//   ....[100]....
        /*074c*/ 	.word	0x00008ec0
        /*0750*/ 	.word	0x000000ff
        /*0754*/ 	.word	0x00000000
        /*0758*/ 	.short	0x0101
        /*075a*/ 	.byte	0x04
	.zero		1


	//   ....[101]....
        /*075c*/ 	.word	0x000096d0
        /*0760*/ 	.word	0x00000000
        /*0764*/ 	.word	0x000000f0
        /*0768*/ 	.short	0x010a
        /*076a*/ 	.byte	0xff
	.zero		1


	//   ....[102]....
        /*076c*/ 	.word	0x00009730
        /*0770*/ 	.word	0x00000000
        /*0774*/ 	.word	0x00000018
        /*0778*/ 	.short	0x010a
        /*077a*/ 	.byte	0xff
	.zero		1


	//   ....[103]....
        /*077c*/ 	.word	0x00009790
        /*0780*/ 	.word	0x00000000
        /*0784*/ 	.word	0x00000018
        /*0788*/ 	.short	0x010a
        /*078a*/ 	.byte	0xff
	.zero		1


	//   ....[104]....
        /*078c*/ 	.word	0x000097e0
        /*0790*/ 	.word	0x00000003
        /*0794*/ 	.word	0x00000080
        /*0798*/ 	.short	0x010a
        /*079a*/ 	.byte	0xff
	.zero		1


	//   ....[105]....
        /*079c*/ 	.word	0x00009840
        /*07a0*/ 	.word	0x00000000
        /*07a4*/ 	.word	0x00000000
        /*07a8*/ 	.short	0x010a
        /*07aa*/ 	.byte	0xff
	.zero		1


	//   ....[106]....
        /*07ac*/ 	.word	0x000098a0
        /*07b0*/ 	.word	0x00000000
        /*07b4*/ 	.word	0x00000000
        /*07b8*/ 	.short	0x010a
        /*07ba*/ 	.byte	0xff
	.zero		1


	//   ....[107]....
        /*07bc*/ 	.word	0x000098f0
        /*07c0*/ 	.word	0x00000002
        /*07c4*/ 	.word	0x000000e0
        /*07c8*/ 	.short	0x010a
        /*07ca*/ 	.byte	0xff
	.zero		1


	//   ....[108]....
        /*07cc*/ 	.word	0x00009950
        /*07d0*/ 	.word	0x00000002
        /*07d4*/ 	.word	0x00000090
        /*07d8*/ 	.short	0x010a
        /*07da*/ 	.byte	0xff
	.zero		1


	//   ....[109]....
        /*07dc*/ 	.word	0x000099a0
        /*07e0*/ 	.word	0x00000002
        /*07e4*/ 	.word	0x00000080
        /*07e8*/ 	.short	0x010a
        /*07ea*/ 	.byte	0xff
	.zero		1


	//   ....[110]....
        /*07ec*/ 	.word	0x00009a00
        /*07f0*/ 	.word	0x00000000
        /*07f4*/ 	.word	0x00000090
        /*07f8*/ 	.short	0x010a
        /*07fa*/ 	.byte	0xff
	.zero		1


	//   ....[111]....
        /*07fc*/ 	.word	0x00009a50
        /*0800*/ 	.word	0x00000000
        /*0804*/ 	.word	0x00000080
        /*0808*/ 	.short	0x010a
        /*080a*/ 	.byte	0xff
	.zero		1


	//   ....[112]....
        /*080c*/ 	.word	0x00009ab0
        /*0810*/ 	.word	0x00000003
        /*0814*/ 	.word	0x000000c0
        /*0818*/ 	.short	0x010a
        /*081a*/ 	.byte	0xff
	.zero		1


	//   ....[113]....
        /*081c*/ 	.word	0x00009b10
        /*0820*/ 	.word	0x00000000
        /*0824*/ 	.word	0x00000000
        /*0828*/ 	.short	0x010a
        /*082a*/ 	.byte	0xff
	.zero		1


	//   ....[114]....
        /*082c*/ 	.word	0x00009b70
        /*0830*/ 	.word	0x00000000
        /*0834*/ 	.word	0x00000000
        /*0838*/ 	.short	0x010a
        /*083a*/ 	.byte	0xff
	.zero		1


	//   ....[115]....
        /*083c*/ 	.word	0x00009bd0
        /*0840*/ 	.word	0x00000000
        /*0844*/ 	.word	0x00000000
        /*0848*/ 	.short	0x010a
        /*084a*/ 	.byte	0xff
	.zero		1


	//   ....[116]....
        /*084c*/ 	.word	0x00009c30
        /*0850*/ 	.word	0x00000000
        /*0854*/ 	.word	0x00000000
        /*0858*/ 	.short	0x010a
        /*085a*/ 	.byte	0xff
	.zero		1


	//   ....[117]....
        /*085c*/ 	.word	0x00009c90
        /*0860*/ 	.word	0x00000000
        /*0864*/ 	.word	0x00000000
        /*0868*/ 	.short	0x010a
        /*086a*/ 	.byte	0xff
	.zero		1


	//   ....[118]....
        /*086c*/ 	.word	0x00009ce0
        /*0870*/ 	.word	0x00000008
        /*0874*/ 	.word	0x00000080
        /*0878*/ 	.short	0x010a
        /*087a*/ 	.byte	0xff
	.zero		1


	//   ....[119]....
        /*087c*/ 	.word	0x00009d40
        /*0880*/ 	.word	0x00000000
        /*0884*/ 	.word	0x00000078
        /*0888*/ 	.short	0x010a
        /*088a*/ 	.byte	0xff
	.zero		1


	//   ....[120]....
        /*088c*/ 	.word	0x00009da0
        /*0890*/ 	.word	0x00000005
        /*0894*/ 	.word	0x00000050
        /*0898*/ 	.short	0x010a
        /*089a*/ 	.byte	0xff
	.zero		1


	//   ....[121]....
        /*089c*/ 	.word	0x00009e00
        /*08a0*/ 	.word	0x00000005
        /*08a4*/ 	.word	0x00000058
        /*08a8*/ 	.short	0x010a
        /*08aa*/ 	.byte	0xff
	.zero		1


	//   ....[122]....
        /*08ac*/ 	.word	0x00009e60
        /*08b0*/ 	.word	0x00000005
        /*08b4*/ 	.word	0x00000060
        /*08b8*/ 	.short	0x010a
        /*08ba*/ 	.byte	0xff
	.zero		1


	//   ....[123]....
        /*08bc*/ 	.word	0x00009ec0
        /*08c0*/ 	.word	0x00000005
        /*08c4*/ 	.word	0x00000068
        /*08c8*/ 	.short	0x010a
        /*08ca*/ 	.byte	0xff
	.zero		1


	//   ....[124]....
        /*08cc*/ 	.word	0x00009f20
        /*08d0*/ 	.word	0x00000000
        /*08d4*/ 	.word	0x00000050
        /*08d8*/ 	.short	0x010a
        /*08da*/ 	.byte	0xff
	.zero		1


	//   ....[125]....
        /*08dc*/ 	.word	0x00009f80
        /*08e0*/ 	.word	0x00000000
        /*08e4*/ 	.word	0x00000058
        /*08e8*/ 	.short	0x010a
        /*08ea*/ 	.byte	0xff
	.zero		1


	//   ....[126]....
        /*08ec*/ 	.word	0x00009fe0
        /*08f0*/ 	.word	0x00000000
        /*08f4*/ 	.word	0x00000060
        /*08f8*/ 	.short	0x010a
        /*08fa*/ 	.byte	0xff
	.zero		1


	//   ....[127]....
        /*08fc*/ 	.word	0x0000a030
        /*0900*/ 	.word	0x00000003
        /*0904*/ 	.word	0x00000080
        /*0908*/ 	.short	0x010a
        /*090a*/ 	.byte	0xff
	.zero		1


	//   ....[128]....
        /*090c*/ 	.word	0x0000a080
        /*0910*/ 	.word	0x00000002
        /*0914*/ 	.word	0x00000030
        /*0918*/ 	.short	0x010a
        /*091a*/ 	.byte	0xff
	.zero		1


	//   ....[129]....
        /*091c*/ 	.word	0x0000a0d0
        /*0920*/ 	.word	0x00000047
        /*0924*/ 	.word	0x000000a0
        /*0928*/ 	.short	0x010a
        /*092a*/ 	.byte	0xff
	.zero		1


	//   ....[130]....
        /*092c*/ 	.word	0x0000a120
        /*0930*/ 	.word	0x00000070
        /*0934*/ 	.word	0x00000030
        /*0938*/ 	.short	0x010a
        /*093a*/ 	.byte	0xff
	.zero		1


	//   ....[131]....
        /*093c*/ 	.word	0x0000a170
        /*0940*/ 	.word	0x00000070
        /*0944*/ 	.word	0x00000030
        /*0948*/ 	.short	0x010a
        /*094a*/ 	.byte	0xff
	.zero		1


	//   ....[132]....
        /*094c*/ 	.word	0x0000a1c0
        /*0950*/ 	.word	0x00000066
        /*0954*/ 	.word	0x00000030
        /*0958*/ 	.short	0x010a
        /*095a*/ 	.byte	0xff
	.zero		1


	//----- nvinfo : EIATTR_NUM_MBARRIERS
	.align		4
.L_48:
        /*095c*/ 	.byte	0x03, 0x38
        /*095e*/ 	.short	0x0020


	//----- nvinfo : EIATTR_EXIT_INSTR_OFFSETS
	.align		4
        /*0960*/ 	.byte	0x04, 0x1c
        /*0962*/ 	.short	(.L_50 - .L_49)


	//   ....[0]....
.L_49:
        /*0964*/ 	.word	0x00002840


	//   ....[1]....
        /*0968*/ 	.word	0x00002d50


	//   ....[2]....
        /*096c*/ 	.word	0x00002db0


	//   ....[3]....
        /*0970*/ 	.word	0x00003d30


	//   ....[4]....
        /*0974*/ 	.word	0x00004f50


	//   ....[5]....
        /*0978*/ 	.word	0x00004f90


	//   ....[6]....
        /*097c*/ 	.word	0x000096c0


	//----- nvinfo : EIATTR_MAX_THREADS
	.align		4
.L_50:
        /*0980*/ 	.byte	0x04, 0x05
        /*0982*/ 	.short	(.L_52 - .L_51)
.L_51:
        /*0984*/ 	.word	0x00000100
        /*0988*/ 	.word	0x00000001
        /*098c*/ 	.word	0x00000001


	//----- nvinfo : EIATTR_CRS_STACK_SIZE
	.align		4
.L_52:
        /*0990*/ 	.byte	0x04, 0x1e
        /*0992*/ 	.short	(.L_54 - .L_53)
.L_53:
        /*0994*/ 	.word	0x00000000


	//----- nvinfo : EIATTR_CBANK_PARAM_SIZE
	.align		4
.L_54:
        /*0998*/ 	.byte	0x03, 0x19
        /*099a*/ 	.short	0x0800


	//----- nvinfo : EIATTR_PARAM_CBANK
	.align		4
        /*099c*/ 	.byte	0x04, 0x0a
        /*099e*/ 	.short	(.L_56 - .L_55)
	.align		4
.L_55:
        /*09a0*/ 	.word	index@(.nv.constant0._ZN7cutlass13device_kernelINS_4gemm6kernel13GemmUniversalIN4cute5tupleIJiiiiEEENS1_10collective13CollectiveMmaINS1_35MainloopSm100TmaUmmaWarpSpecializedILi3ELi2ELi4ENS5_IJNS4_1CILi2EEENSA_ILi1EEESC_EEEEENS5_IJNSA_ILi64EEENSA_ILi256EEENSA_ILi128EEEEEENS_12float_e4m3_tENS5_IJlSC_lEEESJ_SK_NS4_8TiledMMAINS4_8MMA_AtomIJNS4_10MMA_TraitsINS4_19SM100_MMA_F8F6F4_SSEJSJ_SJ_fSF_SG_NS4_17integral_constantINS4_4UMMA5MajorELSR_0EEESS_NSP_INSQ_7ScaleInELST_0EEESU_EEEEEENS4_6LayoutINS5_IJSC_SC_SC_EEENS5_IJNSA_ILi0EEESZ_SZ_EEEEENS5_IJNS4_10UnderscoreES12_S12_EEEEENS4_13SM90_TMA_LOADENS4_14ComposedLayoutINS4_7SwizzleILi3ELi4ELi3EEENS4_18smem_ptr_flag_bitsILi8EEENSX_INS5_IJNSA_ILi8EEESH_EEENS5_IJSH_SC_EEEEEEEvNS4_8identityENS4_23SM90_TMA_LOAD_MULTICASTES1F_vS1G_EENS_8epilogue10collective18CollectiveEpilogueINS1J_23Sm100TmaWarpSpecializedILi4ELi2ELi32ELb0ELb0EEEJSI_NS5_IJNSX_ISF_SC_EES1O_EEESJ_SK_SJ_SK_NS1J_6fusion15FusionCallbacksIS1N_NS1Q_17LinearCombinationISJ_fSJ_fLNS_15FloatRoundStyleE2EEESI_S1P_JEEENS4_5SM1004TMEM4LOAD26SM100_TMEM_LOAD_16dp32b32xES15_NS16_INS17_ILi2ELi4ELi3EEES1A_NSX_INS5_IJS1B_SF_EEENS5_IJSF_SC_EEEEEEENS4_39AutoVectorizingCopyWithAssumedAlignmentILi128EEENS4_14SM90_TMA_STOREES24_S26_S26_EEEvvEEEEvNT_6ParamsE)
        /*09a4*/ 	.short	0x0380
        /*09a6*/ 	.short	0x0800


	//----- nvinfo : EIATTR_SW_WAR
	.align		4
.L_56:
        /*09a8*/ 	.byte	0x04, 0x36
        /*09aa*/ 	.short	(.L_58 - .L_57)
.L_57:
        /*09ac*/ 	.word	0x00000008
.L_58:


//--------------------- .nv.callgraph             --------------------------
	.section	.nv.callgraph,"",@"SHT_CUDA_CALLGRAPH"
	.align	4
	.sectionentsize	8
	.align		4
        /*0000*/ 	.word	0x00000000
	.align		4
        /*0004*/ 	.word	0xffffffff
	.align		4
        /*0008*/ 	.word	index@(_ZN7cutlass13device_kernelINS_4gemm6kernel13GemmUniversalIN4cute5tupleIJiiiiEEENS1_10collective13CollectiveMmaINS1_35MainloopSm100TmaUmmaWarpSpecializedILi3ELi2ELi4ENS5_IJNS4_1CILi2EEENSA_ILi1EEESC_EEEEENS5_IJNSA_ILi64EEENSA_ILi256EEENSA_ILi128EEEEEENS_12float_e4m3_tENS5_IJlSC_lEEESJ_SK_NS4_8TiledMMAINS4_8MMA_AtomIJNS4_10MMA_TraitsINS4_19SM100_MMA_F8F6F4_SSEJSJ_SJ_fSF_SG_NS4_17integral_constantINS4_4UMMA5MajorELSR_0EEESS_NSP_INSQ_7ScaleInELST_0EEESU_EEEEEENS4_6LayoutINS5_IJSC_SC_SC_EEENS5_IJNSA_ILi0EEESZ_SZ_EEEEENS5_IJNS4_10UnderscoreES12_S12_EEEEENS4_13SM90_TMA_LOADENS4_14ComposedLayoutINS4_7SwizzleILi3ELi4ELi3EEENS4_18smem_ptr_flag_bitsILi8EEENSX_INS5_IJNSA_ILi8EEESH_EEENS5_IJSH_SC_EEEEEEEvNS4_8identityENS4_23SM90_TMA_LOAD_MULTICASTES1F_vS1G_EENS_8epilogue10collective18CollectiveEpilogueINS1J_23Sm100TmaWarpSpecializedILi4ELi2ELi32ELb0ELb0EEEJSI_NS5_IJNSX_ISF_SC_EES1O_EEESJ_SK_SJ_SK_NS1J_6fusion15FusionCallbacksIS1N_NS1Q_17LinearCombinationISJ_fSJ_fLNS_15FloatRoundStyleE2EEESI_S1P_JEEENS4_5SM1004TMEM4LOAD26SM100_TMEM_LOAD_16dp32b32xES15_NS16_INS17_ILi2ELi4ELi3EEES1A_NSX_INS5_IJS1B_SF_EEENS5_IJSF_SC_EEEEEEENS4_39AutoVectorizingCopyWithAssumedAlignmentILi128EEENS4_14SM90_TMA_STOREES24_S26_S26_EEEvvEEEEvNT_6ParamsE)
	.align		4
        /*000c*/ 	.word	index@(__assertfail)
	.align		4
        /*0010*/ 	.word	0x00000000
	.align		4
        /*0014*/ 	.word	0xfffffffe
	.align		4
        /*0018*/ 	.word	0x00000000
	.align		4
        /*001c*/ 	.word	0xfffffffd
	.align		4
        /*0020*/ 	.word	0x00000000
	.align		4
        /*0024*/ 	.word	0xfffffffc


//--------------------- .nv.constant4             --------------------------
	.section	.nv.constant4,"a",@progbits
	.align	8
	.align		8
.nv.constant4:
        /*0000*/ 	.dword	__assertfail
	.align		8
        /*0008*/ 	.dword	__unnamed_1
	.align		8
        /*0010*/ 	.dword	__unnamed_2
	.align		8
        /*0018*/ 	.dword	__unnamed_3
	.align		8
        /*0020*/ 	.dword	_ZN39_INTERNAL_260bf3ad_4_k_cu_fb38e881_85884cuda3std3__45__cpo5beginE
	.align		8
        /*0028*/ 	.dword	_ZN39_INTERNAL_260bf3ad_4_k_cu_fb38e881_85884cuda3std3__45__cpo3endE
	.align		8
        /*0030*/ 	.dword	_ZN39_INTERNAL_260bf3ad_4_k_cu_fb38e881_85884cuda3std3__45__cpo6cbeginE
	.align		8
        /*0038*/ 	.dword	_ZN39_INTERNAL_260bf3ad_4_k_cu_fb38e881_85884cuda3std3__45__cpo4cendE
	.align		8
        /*0040*/ 	.dword	_ZN39_INTERNAL_260bf3ad_4_k_cu_fb38e881_85884cuda3std3__441_GLOBAL__N__260bf3ad_4_k_cu_fb38e881_85886ignoreE
	.align		8
        /*0048*/ 	.dword	_ZN39_INTERNAL_260bf3ad_4_k_cu_fb38e881_85884cuda3std3__419piecewise_constructE
	.align		8
        /*0050*/ 	.dword	_ZN39_INTERNAL_260bf3ad_4_k_cu_fb38e881_85884cuda3std3__48in_placeE
	.align		8
        /*0058*/ 	.dword	_ZN39_INTERNAL_260bf3ad_4_k_cu_fb38e881_85884cuda3std6ranges3__45__cpo4swapE
	.align		8
        /*0060*/ 	.dword	_ZN39_INTERNAL_260bf3ad_4_k_cu_fb38e881_85884cuda3std6ranges3__45__cpo9iter_moveE
	.align		8
        /*0068*/ 	.dword	_ZN39_INTERNAL_260bf3ad_4_k_cu_fb38e881_85884cute7productE
	.align		8
        /*0070*/ 	.dword	_ZN39_INTERNAL_260bf3ad_4_k_cu_fb38e881_85884cute1_E
	.align		8
        /*0078*/ 	.dword	$str$25
	.align		8
        /*0080*/ 	.dword	$str$26
	.align		8
        /*0088*/ 	.dword	$str$27
	.align		8
        /*0090*/ 	.dword	$str$28


//--------------------- .text._ZN7cutlass13device_kernelINS_4gemm6kernel13GemmUniversalIN4cute5tupleIJiiiiEEENS1_10collective13CollectiveMmaINS1_35MainloopSm100TmaUmmaWarpSpecializedILi3ELi2ELi4ENS5_IJNS4_1CILi2EEENSA_ILi1EEESC_EEEEENS5_IJNSA_ILi64EEENSA_ILi256EEENSA_ILi128EEEEEENS_12float_e4m3_tENS5_IJlSC_lEEESJ_SK_NS4_8TiledMMAINS4_8MMA_AtomIJNS4_10MMA_TraitsINS4_19SM100_MMA_F8F6F4_SSEJSJ_SJ_fSF_SG_NS4_17integral_constantINS4_4UMMA5MajorELSR_0EEESS_NSP_INSQ_7ScaleInELST_0EEESU_EEEEEENS4_6LayoutINS5_IJSC_SC_SC_EEENS5_IJNSA_ILi0EEESZ_SZ_EEEEENS5_IJNS4_10UnderscoreES12_S12_EEEEENS4_13SM90_TMA_LOADENS4_14ComposedLayoutINS4_7SwizzleILi3ELi4ELi3EEENS4_18smem_ptr_flag_bitsILi8EEENSX_INS5_IJNSA_ILi8EEESH_EEENS5_IJSH_SC_EEEEEEEvNS4_8identityENS4_23SM90_TMA_LOAD_MULTICASTES1F_vS1G_EENS_8epilogue10collective18CollectiveEpilogueINS1J_23Sm100TmaWarpSpecializedILi4ELi2ELi32ELb0ELb0EEEJSI_NS5_IJNSX_ISF_SC_EES1O_EEESJ_SK_SJ_SK_NS1J_6fusion15FusionCallbacksIS1N_NS1Q_17LinearCombinationISJ_fSJ_fLNS_15FloatRoundStyleE2EEESI_S1P_JEEENS4_5SM1004TMEM4LOAD26SM100_TMEM_LOAD_16dp32b32xES15_NS16_INS17_ILi2ELi4ELi3EEES1A_NSX_INS5_IJS1B_SF_EEENS5_IJSF_SC_EEEEEEENS4_39AutoVectorizingCopyWithAssumedAlignmentILi128EEENS4_14SM90_TMA_STOREES24_S26_S26_EEEvvEEEEvNT_6ParamsE --------------------------
	.section	.text._ZN7cutlass13device_kernelINS_4gemm6kernel13GemmUniversalIN4cute5tupleIJiiiiEEENS1_10collective13CollectiveMmaINS1_35MainloopSm100TmaUmmaWarpSpecializedILi3ELi2ELi4ENS5_IJNS4_1CILi2EEENSA_ILi1EEESC_EEEEENS5_IJNSA_ILi64EEENSA_ILi256EEENSA_ILi128EEEEEENS_12float_e4m3_tENS5_IJlSC_lEEESJ_SK_NS4_8TiledMMAINS4_8MMA_AtomIJNS4_10MMA_TraitsINS4_19SM100_MMA_F8F6F4_SSEJSJ_SJ_fSF_SG_NS4_17integral_constantINS4_4UMMA5MajorELSR_0EEESS_NSP_INSQ_7ScaleInELST_0EEESU_EEEEEENS4_6LayoutINS5_IJSC_SC_SC_EEENS5_IJNSA_ILi0EEESZ_SZ_EEEEENS5_IJNS4_10UnderscoreES12_S12_EEEEENS4_13SM90_TMA_LOADENS4_14ComposedLayoutINS4_7SwizzleILi3ELi4ELi3EEENS4_18smem_ptr_flag_bitsILi8EEENSX_INS5_IJNSA_ILi8EEESH_EEENS5_IJSH_SC_EEEEEEEvNS4_8identityENS4_23SM90_TMA_LOAD_MULTICASTES1F_vS1G_EENS_8epilogue10collective18CollectiveEpilogueINS1J_23Sm100TmaWarpSpecializedILi4ELi2ELi32ELb0ELb0EEEJSI_NS5_IJNSX_ISF_SC_EES1O_EEESJ_SK_SJ_SK_NS1J_6fusion15FusionCallbacksIS1N_NS1Q_17LinearCombinationISJ_fSJ_fLNS_15FloatRoundStyleE2EEESI_S1P_JEEENS4_5SM1004TMEM4LOAD26SM100_TMEM_LOAD_16dp32b32xES15_NS16_INS17_ILi2ELi4ELi3EEES1A_NSX_INS5_IJS1B_SF_EEENS5_IJSF_SC_EEEEEEENS4_39AutoVectorizingCopyWithAssumedAlignmentILi128EEENS4_14SM90_TMA_STOREES24_S26_S26_EEEvvEEEEvNT_6ParamsE,"ax",@progbits
	.align	128
.text._ZN7cutlass13device_kernelINS_4gemm6kernel13GemmUniversalIN4cute5tupleIJiiiiEEENS1_10collective13CollectiveMmaINS1_35MainloopSm100TmaUmmaWarpSpecializedILi3ELi2ELi4ENS5_IJNS4_1CILi2EEENSA_ILi1EEESC_EEEEENS5_IJNSA_ILi64EEENSA_ILi256EEENSA_ILi128EEEEEENS_12float_e4m3_tENS5_IJlSC_lEEESJ_SK_NS4_8TiledMMAINS4_8MMA_AtomIJNS4_10MMA_TraitsINS4_19SM100_MMA_F8F6F4_SSEJSJ_SJ_fSF_SG_NS4_17integral_constantINS4_4UMMA5MajorELSR_0EEESS_NSP_INSQ_7ScaleInELST_0EEESU_EEEEEENS4_6LayoutINS5_IJSC_SC_SC_EEENS5_IJNSA_ILi0EEESZ_SZ_EEEEENS5_IJNS4_10UnderscoreES12_S12_EEEEENS4_13SM90_TMA_LOADENS4_14ComposedLayoutINS4_7SwizzleILi3ELi4ELi3EEENS4_18smem_ptr_flag_bitsILi8EEENSX_INS5_IJNSA_ILi8EEESH_EEENS5_IJSH_SC_EEEEEEEvNS4_8identityENS4_23SM90_TMA_LOAD_MULTICASTES1F_vS1G_EENS_8epilogue10collective18CollectiveEpilogueINS1J_23Sm100TmaWarpSpecializedILi4ELi2ELi32ELb0ELb0EEEJSI_NS5_IJNSX_ISF_SC_EES1O_EEESJ_SK_SJ_SK_NS1J_6fusion15FusionCallbacksIS1N_NS1Q_17LinearCombinationISJ_fSJ_fLNS_15FloatRoundStyleE2EEESI_S1P_JEEENS4_5SM1004TMEM4LOAD26SM100_TMEM_LOAD_16dp32b32xES15_NS16_INS17_ILi2ELi4ELi3EEES1A_NSX_INS5_IJS1B_SF_EEENS5_IJSF_SC_EEEEEEENS4_39AutoVectorizingCopyWithAssumedAlignmentILi128EEENS4_14SM90_TMA_STOREES24_S26_S26_EEEvvEEEEvNT_6ParamsE:
        .type           _ZN7cutlass13device_kernelINS_4gemm6kernel13GemmUniversalIN4cute5tupleIJiiiiEEENS1_10collective13CollectiveMmaINS1_35MainloopSm100TmaUmmaWarpSpecializedILi3ELi2ELi4ENS5_IJNS4_1CILi2EEENSA_ILi1EEESC_EEEEENS5_IJNSA_ILi64EEENSA_ILi256EEENSA_ILi128EEEEEENS_12float_e4m3_tENS5_IJlSC_lEEESJ_SK_NS4_8TiledMMAINS4_8MMA_AtomIJNS4_10MMA_TraitsINS4_19SM100_MMA_F8F6F4_SSEJSJ_SJ_fSF_SG_NS4_17integral_constantINS4_4UMMA5MajorELSR_0EEESS_NSP_INSQ_7ScaleInELST_0EEESU_EEEEEENS4_6LayoutINS5_IJSC_SC_SC_EEENS5_IJNSA_ILi0EEESZ_SZ_EEEEENS5_IJNS4_10UnderscoreES12_S12_EEEEENS4_13SM90_TMA_LOADENS4_14ComposedLayoutINS4_7SwizzleILi3ELi4ELi3EEENS4_18smem_ptr_flag_bitsILi8EEENSX_INS5_IJNSA_ILi8EEESH_EEENS5_IJSH_SC_EEEEEEEvNS4_8identityENS4_23SM90_TMA_LOAD_MULTICASTES1F_vS1G_EENS_8epilogue10collective18CollectiveEpilogueINS1J_23Sm100TmaWarpSpecializedILi4ELi2ELi32ELb0ELb0EEEJSI_NS5_IJNSX_ISF_SC_EES1O_EEESJ_SK_SJ_SK_NS1J_6fusion15FusionCallbacksIS1N_NS1Q_17LinearCombinationISJ_fSJ_fLNS_15FloatRoundStyleE2EEESI_S1P_JEEENS4_5SM1004TMEM4LOAD26SM100_TMEM_LOAD_16dp32b32xES15_NS16_INS17_ILi2ELi4ELi3EEES1A_NSX_INS5_IJS1B_SF_EEENS5_IJSF_SC_EEEEEEENS4_39AutoVectorizingCopyWithAssumedAlignmentILi128EEENS4_14SM90_TMA_STOREES24_S26_S26_EEEvvEEEEvNT_6ParamsE,@function
        .size           _ZN7cutlass13device_kernelINS_4gemm6kernel13GemmUniversalIN4cute5tupleIJiiiiEEENS1_10collective13CollectiveMmaINS1_35MainloopSm100TmaUmmaWarpSpecializedILi3ELi2ELi4ENS5_IJNS4_1CILi2EEENSA_ILi1EEESC_EEEEENS5_IJNSA_ILi64EEENSA_ILi256EEENSA_ILi128EEEEEENS_12float_e4m3_tENS5_IJlSC_lEEESJ_SK_NS4_8TiledMMAINS4_8MMA_AtomIJNS4_10MMA_TraitsINS4_19SM100_MMA_F8F6F4_SSEJSJ_SJ_fSF_SG_NS4_17integral_constantINS4_4UMMA5MajorELSR_0EEESS_NSP_INSQ_7ScaleInELST_0EEESU_EEEEEENS4_6LayoutINS5_IJSC_SC_SC_EEENS5_IJNSA_ILi0EEESZ_SZ_EEEEENS5_IJNS4_10UnderscoreES12_S12_EEEEENS4_13SM90_TMA_LOADENS4_14ComposedLayoutINS4_7SwizzleILi3ELi4ELi3EEENS4_18smem_ptr_flag_bitsILi8EEENSX_INS5_IJNSA_ILi8EEESH_EEENS5_IJSH_SC_EEEEEEEvNS4_8identityENS4_23SM90_TMA_LOAD_MULTICASTES1F_vS1G_EENS_8epilogue10collective18CollectiveEpilogueINS1J_23Sm100TmaWarpSpecializedILi4ELi2ELi32ELb0ELb0EEEJSI_NS5_IJNSX_ISF_SC_EES1O_EEESJ_SK_SJ_SK_NS1J_6fusion15FusionCallbacksIS1N_NS1Q_17LinearCombinationISJ_fSJ_fLNS_15FloatRoundStyleE2EEESI_S1P_JEEENS4_5SM1004TMEM4LOAD26SM100_TMEM_LOAD_16dp32b32xES15_NS16_INS17_ILi2ELi4ELi3EEES1A_NSX_INS5_IJS1B_SF_EEENS5_IJSF_SC_EEEEEEENS4_39AutoVectorizingCopyWithAssumedAlignmentILi128EEENS4_14SM90_TMA_STOREES24_S26_S26_EEEvvEEEEvNT_6ParamsE,(.L_x_174 - _ZN7cutlass13device_kernelINS_4gemm6kernel13GemmUniversalIN4cute5tupleIJiiiiEEENS1_10collective13CollectiveMmaINS1_35MainloopSm100TmaUmmaWarpSpecializedILi3ELi2ELi4ENS5_IJNS4_1CILi2EEENSA_ILi1EEESC_EEEEENS5_IJNSA_ILi64EEENSA_ILi256EEENSA_ILi128EEEEEENS_12float_e4m3_tENS5_IJlSC_lEEESJ_SK_NS4_8TiledMMAINS4_8MMA_AtomIJNS4_10MMA_TraitsINS4_19SM100_MMA_F8F6F4_SSEJSJ_SJ_fSF_SG_NS4_17integral_constantINS4_4UMMA5MajorELSR_0EEESS_NSP_INSQ_7ScaleInELST_0EEESU_EEEEEENS4_6LayoutINS5_IJSC_SC_SC_EEENS5_IJNSA_ILi0EEESZ_SZ_EEEEENS5_IJNS4_10UnderscoreES12_S12_EEEEENS4_13SM90_TMA_LOADENS4_14ComposedLayoutINS4_7SwizzleILi3ELi4ELi3EEENS4_18smem_ptr_flag_bitsILi8EEENSX_INS5_IJNSA_ILi8EEESH_EEENS5_IJSH_SC_EEEEEEEvNS4_8identityENS4_23SM90_TMA_LOAD_MULTICASTES1F_vS1G_EENS_8epilogue10collective18CollectiveEpilogueINS1J_23Sm100TmaWarpSpecializedILi4ELi2ELi32ELb0ELb0EEEJSI_NS5_IJNSX_ISF_SC_EES1O_EEESJ_SK_SJ_SK_NS1J_6fusion15FusionCallbacksIS1N_NS1Q_17LinearCombinationISJ_fSJ_fLNS_15FloatRoundStyleE2EEESI_S1P_JEEENS4_5SM1004TMEM4LOAD26SM100_TMEM_LOAD_16dp32b32xES15_NS16_INS17_ILi2ELi4ELi3EEES1A_NSX_INS5_IJS1B_SF_EEENS5_IJSF_SC_EEEEEEENS4_39AutoVectorizingCopyWithAssumedAlignmentILi128EEENS4_14SM90_TMA_STOREES24_S26_S26_EEEvvEEEEvNT_6ParamsE)
        .other          _ZN7cutlass13device_kernelINS_4gemm6kernel13GemmUniversalIN4cute5tupleIJiiiiEEENS1_10collective13CollectiveMmaINS1_35MainloopSm100TmaUmmaWarpSpecializedILi3ELi2ELi4ENS5_IJNS4_1CILi2EEENSA_ILi1EEESC_EEEEENS5_IJNSA_ILi64EEENSA_ILi256EEENSA_ILi128EEEEEENS_12float_e4m3_tENS5_IJlSC_lEEESJ_SK_NS4_8TiledMMAINS4_8MMA_AtomIJNS4_10MMA_TraitsINS4_19SM100_MMA_F8F6F4_SSEJSJ_SJ_fSF_SG_NS4_17integral_constantINS4_4UMMA5MajorELSR_0EEESS_NSP_INSQ_7ScaleInELST_0EEESU_EEEEEENS4_6LayoutINS5_IJSC_SC_SC_EEENS5_IJNSA_ILi0EEESZ_SZ_EEEEENS5_IJNS4_10UnderscoreES12_S12_EEEEENS4_13SM90_TMA_LOADENS4_14ComposedLayoutINS4_7SwizzleILi3ELi4ELi3EEENS4_18smem_ptr_flag_bitsILi8EEENSX_INS5_IJNSA_ILi8EEESH_EEENS5_IJSH_SC_EEEEEEEvNS4_8identityENS4_23SM90_TMA_LOAD_MULTICASTES1F_vS1G_EENS_8epilogue10collective18CollectiveEpilogueINS1J_23Sm100TmaWarpSpecializedILi4ELi2ELi32ELb0ELb0EEEJSI_NS5_IJNSX_ISF_SC_EES1O_EEESJ_SK_SJ_SK_NS1J_6fusion15FusionCallbacksIS1N_NS1Q_17LinearCombinationISJ_fSJ_fLNS_15FloatRoundStyleE2EEESI_S1P_JEEENS4_5SM1004TMEM4LOAD26SM100_TMEM_LOAD_16dp32b32xES15_NS16_INS17_ILi2ELi4ELi3EEES1A_NSX_INS5_IJS1B_SF_EEENS5_IJSF_SC_EEEEEEENS4_39AutoVectorizingCopyWithAssumedAlignmentILi128EEENS4_14SM90_TMA_STOREES24_S26_S26_EEEvvEEEEvNT_6ParamsE,@"STO_CUDA_ENTRY STV_DEFAULT"
_ZN7cutlass13device_kernelINS_4gemm6kernel13GemmUniversalIN4cute5tupleIJiiiiEEENS1_10collective13CollectiveMmaINS1_35MainloopSm100TmaUmmaWarpSpecializedILi3ELi2ELi4ENS5_IJNS4_1CILi2EEENSA_ILi1EEESC_EEEEENS5_IJNSA_ILi64EEENSA_ILi256EEENSA_ILi128EEEEEENS_12float_e4m3_tENS5_IJlSC_lEEESJ_SK_NS4_8TiledMMAINS4_8MMA_AtomIJNS4_10MMA_TraitsINS4_19SM100_MMA_F8F6F4_SSEJSJ_SJ_fSF_SG_NS4_17integral_constantINS4_4UMMA5MajorELSR_0EEESS_NSP_INSQ_7ScaleInELST_0EEESU_EEEEEENS4_6LayoutINS5_IJSC_SC_SC_EEENS5_IJNSA_ILi0EEESZ_SZ_EEEEENS5_IJNS4_10UnderscoreES12_S12_EEEEENS4_13SM90_TMA_LOADENS4_14ComposedLayoutINS4_7SwizzleILi3ELi4ELi3EEENS4_18smem_ptr_flag_bitsILi8EEENSX_INS5_IJNSA_ILi8EEESH_EEENS5_IJSH_SC_EEEEEEEvNS4_8identityENS4_23SM90_TMA_LOAD_MULTICASTES1F_vS1G_EENS_8epilogue10collective18CollectiveEpilogueINS1J_23Sm100TmaWarpSpecializedILi4ELi2ELi32ELb0ELb0EEEJSI_NS5_IJNSX_ISF_SC_EES1O_EEESJ_SK_SJ_SK_NS1J_6fusion15FusionCallbacksIS1N_NS1Q_17LinearCombinationISJ_fSJ_fLNS_15FloatRoundStyleE2EEESI_S1P_JEEENS4_5SM1004TMEM4LOAD26SM100_TMEM_LOAD_16dp32b32xES15_NS16_INS17_ILi2ELi4ELi3EEES1A_NSX_INS5_IJS1B_SF_EEENS5_IJSF_SC_EEEEEEENS4_39AutoVectorizingCopyWithAssumedAlignmentILi128EEENS4_14SM90_TMA_STOREES24_S26_S26_EEEvvEEEEvNT_6ParamsE:
[----:B------:R-:W1:Y:S01]  /*0000*/  LDC R1, c[0x0][0x37c] ;  /* 0x0000df00ff017b82 */ /* 0x000e620000000800 */
[----:B------:R-:W2:Y:S01]  /*0010*/  S2R R95, SR_TID.X ;  /* 0x00000000005f7919 */ /* 0x000ea20000002100 */
[----:B------:R-:W3:Y:S01]  /*0020*/  LDCU.64 UR8, c[0x0][0x890] ;  /* 0x00011200ff0877ac */ /* 0x000ee20008000a00 */
[----:B------:R-:W-:Y:S02]  /*0030*/  PRMT R85, RZ, 0x7610, R85 ;  /* 0x00007610ff557816 */ /* 0x000fe40000000055 */
[----:B------:R-:W-:Y:S01]  /*0040*/  ELECT P3, URZ, PT ;  /* 0x0000000000ff782f */ /* 0x000fe20003860000 */
[----:B---3--:R-:W-:-:S04]  /*0050*/  UISETP.NE.U32.AND UP0, UPT, UR8, URZ, UPT ;  /* 0x000000ff0800728c */ /* 0x008fc8000bf05070 */
[----:B------:R-:W-:Y:S01]  /*0060*/  UISETP.NE.AND.EX UP0, UPT, UR9, URZ, UPT, UP0 ;  /* 0x000000ff0900728c */ /* 0x000fe2000bf05300 */
[----:B--2---:R-:W-:-:S05]  /*0070*/  SHF.R.U32.HI R86, RZ, 0x5, R95 ;  /* 0x00000005ff567819 */ /* 0x004fca000001165f */
[----:B------:R-:W2:Y:S02]  /*0080*/  SHFL.IDX PT, R0, R86, RZ, 0x1f ;  /* 0x00001fff56007589 */ /* 0x000ea400000e0000 */
[----:B--2---:R-:W-:Y:S01]  /*0090*/  R2UR UR18, R0 ;  /* 0x00000000001272ca */ /* 0x004fe200000e0000 */
[----:B-1----:R-:W-:-:S14]  /*00a0*/  BRA.U UP0, `(.L_x_0) ;  /* 0x0000000100307547 */ /* 0x002fdc000b800000 */
[----:B------:R-:W1:Y:S02]  /*00b0*/  LDCU.64 UR4, c[0x0][0x888] ;  /* 0x00011100ff0477ac */ /* 0x000e640008000a00 */
[----:B-1----:R-:W-:-:S04]  /*00c0*/  UISETP.NE.U32.AND UP0, UPT, UR4, URZ, UPT ;  /* 0x000000ff0400728c */ /* 0x002fc8000bf05070 */
[----:B------:R-:W-:-:S09]  /*00d0*/  UISETP.NE.AND.EX UP0, UPT, UR5, URZ, UPT, UP0 ;  /* 0x000000ff0500728c */ /* 0x000fd2000bf05300 */
[----:B------:R-:W-:Y:S05]  /*00e0*/  BRA.U !UP0, `(.L_x_1) ;  /* 0x0000000108147547 */ /* 0x000fea000b800000 */
[----:B------:R-:W1:Y:S01]  /*00f0*/  LDC.64 R2, c[0x0][0x888] ;  /* 0x00022200ff027b82 */ /* 0x000e620000000a00 */
[----:B------:R-:W1:Y:S02]  /*0100*/  LDCU.64 UR4, c[0x0][0x358] ;  /* 0x00006b00ff0477ac */ /* 0x000e640008000a00 */
[----:B-1----:R1:W5:Y:S01]  /*0110*/  LDG.E R41, desc[UR4][R2.64] ;  /* 0x0000000402297981 */ /* 0x002362000c1e1900 */
[----:B------:R-:W-:Y:S01]  /*0120*/  HFMA2 R85, -RZ, RZ, 0, 5.9604644775390625e-08 ;  /* 0x00000001ff557431 */ /* 0x000fe200000001ff */
[----:B------:R-:W-:Y:S05]  /*0130*/  BRA `(.L_x_0) ;  /* 0x00000000000c7947 */ /* 0x000fea0003800000 */
.L_x_1:
[----:B------:R-:W1:Y:S01]  /*0140*/  LDCU UR4, c[0x0][0x880] ;  /* 0x00011000ff0477ac */ /* 0x000e620008000800 */
[----:B------:R-:W-:Y:S01]  /*0150*/  HFMA2 R85, -RZ, RZ, 0, 5.9604644775390625e-08 ;  /* 0x00000001ff557431 */ /* 0x000fe200000001ff */
[----:B-1----:R-:W-:-:S07]  /*0160*/  MOV R41, UR4 ;  /* 0x0000000400297c02 */ /* 0x002fce0008000f00 */
.L_x_0:
[----:B------:R-:W2:Y:S02]  /*0170*/  LDCU.64 UR4, c[0x0][0x8b0] ;  /* 0x00011600ff0477ac */ /* 0x000ea40008000a00 */
[----:B--2---:R-:W-:-:S04]  /*0180*/  UISETP.NE.U32.AND UP0, UPT, UR4, URZ, UPT ;  /* 0x000000ff0400728c */ /* 0x004fc8000bf05070 */
[----:B------:R-:W-:-:S09]  /*0190*/  UISETP.NE.AND.EX UP0, UPT, UR5, URZ, UPT, UP0 ;  /* 0x000000ff0500728c */ /* 0x000fd2000bf05300 */
[----:B------:R-:W-:Y:S05]  /*01a0*/  BRA.U UP0, `(.L_x_2) ;  /* 0x0000000100287547 */ /* 0x000fea000b800000 */
[----:B------:R-:W2:Y:S02]  /*01b0*/  LDCU.64 UR4, c[0x0][0x8a8] ;  /* 0x00011500ff0477ac */ /* 0x000ea40008000a00 */
[----:B--2---:R-:W-:-:S04]  /*01c0*/  UISETP.NE.U32.AND UP0, UPT, UR4, URZ, UPT ;  /* 0x000000ff0400728c */ /* 0x004fc8000bf05070 */
[----:B------:R-:W-:-:S09]  /*01d0*/  UISETP.NE.AND.EX UP0, UPT, UR5, URZ, UPT, UP0 ;  /* 0x000000ff0500728c */ /* 0x000fd2000bf05300 */
[----:B------:R-:W-:Y:S05]  /*01e0*/  BRA.U !UP0, `(.L_x_3) ;  /* 0x0000000108107547 */ /* 0x000fea000b800000 */
[----:B------:R-:W2:Y:S01]  /*01f0*/  LDC.64 R38, c[0x0][0x8a8] ;  /* 0x00022a00ff267b82 */ /* 0x000ea20000000a00 */
[----:B------:R-:W2:Y:S02]  /*0200*/  LDCU.64 UR4, c[0x0][0x358] ;  /* 0x00006b00ff0477ac */ /* 0x000ea40008000a00 */
[----:B--2---:R2:W5:Y:S01]  /*0210*/  LDG.E R38, desc[UR4][R38.64] ;  /* 0x0000000426267981 */ /* 0x004562000c1e1900 */
[----:B------:R-:W-:Y:S05]  /*0220*/  BRA `(.L_x_2) ;  /* 0x0000000000087947 */ /* 0x000fea0003800000 */
.L_x_3:
[----:B------:R-:W2:Y:S02]  /*0230*/  LDCU UR4, c[0x0][0x8a0] ;  /* 0x00011400ff0477ac */ /* 0x000ea40008000800 */
[----:B--2---:R-:W-:Y:S02]  /*0240*/  MOV R38, UR4 ;  /* 0x0000000400267c02 */ /* 0x004fe40008000f00 */
.L_x_2:
[----:B------:R-:W-:Y:S01]  /*0250*/  IMAD.U32 R0, RZ, RZ, UR18 ;  /* 0x00000012ff007e24 */ /* 0x000fe2000f8e00ff */
[----:B------:R-:W-:Y:S04]  /*0260*/  BSSY.RECONVERGENT B0, `(.L_x_4) ;  /* 0x000000c000007945 */ /* 0x000fe80003800200 */
[C---:B------:R-:W-:Y:S02]  /*0270*/  ISETP.NE.OR P1, PT, R0.reuse, 0x1, !P3 ;  /* 0x000000010000780c */ /* 0x040fe40005f25670 */
[----:B------:R-:W-:-:S11]  /*0280*/  ISETP.NE.OR P0, PT, R0, 0x3, !P3 ;  /* 0x000000030000780c */ /* 0x000fd60005f05670 */
[----:B------:R-:W-:Y:S05]  /*0290*/  @P1 BRA `(.L_x_5) ;  /* 0x0000000000201947 */ /* 0x000fea0003800000 */
[----:B------:R-:W3:Y:S02]  /*02a0*/  LDCU.64 UR4, c[0x0][0x348] ;  /* 0x00006900ff0477ac */ /* 0x000ee40008000a00 */
[----:B---3--:R-:W-:Y:S02]  /*02b0*/  UIADD3 UR6, UP1, UPT, UR4, 0x80, URZ ;  /* 0x0000008004067890 */ /* 0x008fe4000ff3e0ff */
[----:B------:R-:W-:Y:S02]  /*02c0*/  UIADD3 UR4, UP0, UPT, UR4, 0x180, URZ ;  /* 0x0000018004047890 */ /* 0x000fe4000ff1e0ff */
[----:B------:R-:W-:Y:S02]  /*02d0*/  UIADD3.X UR7, UPT, UPT, URZ, UR5, URZ, UP1, !UPT ;  /* 0x00000005ff077290 */ /* 0x000fe40008ffe4ff */
[----:B------:R-:W-:-:S07]  /*02e0*/  UIADD3.X UR5, UPT, UPT, URZ, UR5, URZ, UP0, !UPT ;  /* 0x00000005ff057290 */ /* 0x000fce00087fe4ff */
[----:B------:R3:W-:Y:S02]  /*02f0*/  UTMACCTL.PF [UR6] ;  /* 0x00000000060079b9 */ /* 0x0007e40008040000 */
[----:B------:R3:W-:Y:S02]  /*0300*/  UTMACCTL.PF [UR4] ;  /* 0x00000000040079b9 */ /* 0x0007e40008040000 */
[----:B---3--:R-:W-:Y:S01]  /*0310*/  NOP ;  /* 0x0000000000007918 */ /* 0x008fe20000000000 */
.L_x_5:
[----:B------:R-:W-:Y:S05]  /*0320*/  BSYNC.RECONVERGENT B0 ;  /* 0x0000000000007941 */ /* 0x000fea0003800200 */
.L_x_4:
[----:B------:R-:W-:Y:S04]  /*0330*/  BSSY.RECONVERGENT B0, `(.L_x_6) ;  /* 0x000000a000007945 */ /* 0x000fe80003800200 */
        /* <DEDUP_REMOVED lines=9> */
.L_x_7:
[----:B------:R-:W-:Y:S05]  /*03d0*/  BSYNC.RECONVERGENT B0 ;  /* 0x0000000000007941 */ /* 0x000fea0003800200 */
.L_x_6:
[----:B------:R-:W3:Y:S01]  /*03e0*/  LDCU.64 UR4, c[0x0][0x888] ;  /* 0x00011100ff0477ac */ /* 0x000ee20008000a00 */
[----:B------:R-:W-:Y:S02]  /*03f0*/  UISETP.EQ.U32.AND UP2, UPT, UR8, URZ, UPT ;  /* 0x000000ff0800728c */ /* 0x000fe4000bf42070 */
[----:B------:R-:W-:Y:S02]  /*0400*/  UPLOP3.LUT UP3, UPT, UPT, UPT, UPT, 0x80, 0x8 ;  /* 0x000000000008789c */ /* 0x000fe40003f6f070 */
[----:B---3--:R-:W-:-:S04]  /*0410*/  UISETP.NE.U32.AND UP0, UPT, UR4, URZ, UPT ;  /* 0x000000ff0400728c */ /* 0x008fc8000bf05070 */
[----:B------:R-:W-:-:S04]  /*0420*/  UISETP.NE.AND.EX UP1, UPT, UR5, URZ, UPT, UP0 ;  /* 0x000000ff0500728c */ /* 0x000fc8000bf25300 */
[----:B------:R-:W-:-:S04]  /*0430*/  UISETP.EQ.OR.EX UP4, UPT, UR9, URZ, !UP1, UP2 ;  /* 0x000000ff0900728c */ /* 0x000fc8000cf82720 */
[----:B------:R-:W-:-:S06]  /*0440*/  UP2UR UR4, UPR, URZ, 0x10 ;  /* 0x00000010ff047883 */ /* 0x000fcc0008000000 */
[----:B------:R-:W-:Y:S01]  /*0450*/  MOV R88, UR4 ;  /* 0x0000000400587c02 */ /* 0x000fe20008000f00 */
[----:B------:R-:W-:Y:S06]  /*0460*/  BRA.U !UP4, `(.L_x_8) ;  /* 0x000000010c207547 */ /* 0x000fec000b800000 */
[----:B------:R-:W-:Y:S01]  /*0470*/  UISETP.NE.U32.AND UP2, UPT, UR8, URZ, UPT ;  /* 0x000000ff0800728c */ /* 0x000fe2000bf45070 */
[----:B-----5:R-:W-:Y:S01]  /*0480*/  FSETP.NEU.AND P0, PT, R41, RZ, PT ;  /* 0x000000ff2900720b */ /* 0x020fe20003f0d000 */
[----:B------:R-:W-:Y:S02]  /*0490*/  USEL UR4, URZ, 0xffffffff, UP1 ;  /* 0xffffffffff047887 */ /* 0x000fe40008800000 */
[----:B------:R-:W-:-:S10]  /*04a0*/  UISETP.NE.AND.EX UP2, UPT, UR9, URZ, UPT, UP2 ;  /* 0x000000ff0900728c */ /* 0x000fd4000bf45320 */
[----:B------:R-:W-:Y:S01]  /*04b0*/  VOTEU.ANY UP0, P0 ;  /* 0x0000000000ff7886 */ /* 0x000fe20000000100 */
[----:B------:R-:W-:-:S04]  /*04c0*/  @!UP2 USEL UR4, URZ, 0xffffffff, UP0 ;  /* 0xffffffffff04a887 */ /* 0x000fc80008000000 */
[----:B------:R-:W-:-:S04]  /*04d0*/  ULOP3.LUT UR4, UR4, 0x1, URZ, 0xc0, !UPT ;  /* 0x0000000104047892 */ /* 0x000fc8000f8ec0ff */
[----:B------:R-:W-:-:S11]  /*04e0*/  UISETP.NE.U32.AND UP3, UPT, UR4, 0x1, UPT ;  /* 0x000000010400788c */ /* 0x000fd6000bf65070 */
.L_x_8:
[----:B-1----:R-:W1:Y:S01]  /*04f0*/  SHFL.IDX PT, R2, R86, RZ, 0x1f ;  /* 0x00001fff56027589 */ /* 0x002e6200000e0000 */
[----:B------:R-:W-:Y:S01]  /*0500*/  UISETP.NE.AND UP6, UPT, UR18, 0x2, UPT ;  /* 0x000000021200788c */ /* 0x000fe2000bfc5270 */
[----:B-1----:R-:W-:-:S13]  /*0510*/  ISETP.NE.AND P0, PT, R2, RZ, PT ;  /* 0x000000ff0200720c */ /* 0x002fda0003f05270 */
[----:B------:R-:W-:Y:S05]  /*0520*/  @P0 BRA `(.L_x_9) ;  /* 0x0000000000500947 */ /* 0x000fea0003800000 */
[----:B------:R-:W1:Y:S01]  /*0530*/  S2UR UR4, SR_CgaCtaId ;  /* 0x00000000000479c3 */ /* 0x000e620000008800 */
[----:B------:R-:W-:Y:S01]  /*0540*/  UMOV UR5, 0x400 ;  /* 0x0000040000057882 */ /* 0x000fe20000000000 */
[----:B------:R-:W-:Y:S01]  /*0550*/  UMOV UR8, 0x1 ;  /* 0x0000000100087882 */ /* 0x000fe20000000000 */
[----:B------:R-:W-:Y:S01]  /*0560*/  UMOV UR6, 0x2 ;  /* 0x0000000200067882 */ /* 0x000fe20000000000 */
[----:B------:R-:W-:-:S04]  /*0570*/  UIADD3 UR8, UPT, UPT, -UR8, 0x100000, URZ ;  /* 0x0010000008087890 */ /* 0x000fc8000fffe1ff */
[----:B------:R-:W-:Y:S02]  /*0580*/  USHF.L.U32 UR9, UR8, 0xb, URZ ;  /* 0x0000000b08097899 */ /* 0x000fe400080006ff */
[----:B------:R-:W-:Y:S02]  /*0590*/  USHF.L.U32 UR8, UR8, 0x1, URZ ;  /* 0x0000000108087899 */ /* 0x000fe400080006ff */
[----:B------:R-:W-:-:S04]  /*05a0*/  UIADD3 UR6, UPT, UPT, -UR6, 0x100000, URZ ;  /* 0x0010000006067890 */ /* 0x000fc8000fffe1ff */
[----:B------:R-:W-:Y:S02]  /*05b0*/  USHF.L.U32 UR7, UR6, 0xb, URZ ;  /* 0x0000000b06077899 */ /* 0x000fe400080006ff */
[----:B------:R-:W-:Y:S01]  /*05c0*/  USHF.L.U32 UR6, UR6, 0x1, URZ ;  /* 0x0000000106067899 */ /* 0x000fe200080006ff */
[----:B------:R-:W-:Y:S01]  /*05d0*/  ELECT P0, URZ, PT ;  /* 0x0000000000ff782f */ /* 0x000fe20003800000 */
[----:B-1----:R-:W-:Y:S01]  /*05e0*/  ULEA UR4, UR4, UR5, 0x18 ;  /* 0x0000000504047291 */ /* 0x002fe2000f8ec0ff */
[----:B------:R-:W1:Y:S11]  /*05f0*/  FENCE.VIEW.ASYNC.S ;  /* 0x00000000000073c6 */ /* 0x000e760000000000 */
[----:B-1----:R1:W3:Y:S01]  /*0600*/  SYNCS.EXCH.64 URZ, [UR4], UR8 ;  /* 0x0000000804ff75b2 */ /* 0x0022e20008000100 */
[----:B------:R1:W4:Y:S01]  /*0610*/  SYNCS.EXCH.64 URZ, [UR4+0x18], UR6 ;  /* 0x0000180604ff75b2 */ /* 0x0003220008000100 */
[----:B------:R1:W1:Y:S01]  /*0620*/  SYNCS.EXCH.64 URZ, [UR4+0x8], UR8 ;  /* 0x0000080804ff75b2 */ /* 0x0002620008000100 */
[----:B------:R1:W1:Y:S01]  /*0630*/  SYNCS.EXCH.64 URZ, [UR4+0x20], UR6 ;  /* 0x0000200604ff75b2 */ /* 0x0002620008000100 */
[----:B------:R1:W1:Y:S01]  /*0640*/  SYNCS.EXCH.64 URZ, [UR4+0x10], UR8 ;  /* 0x0000100804ff75b2 */ /* 0x0002620008000100 */
[----:B------:R1:W1:Y:S01]  /*0650*/  SYNCS.EXCH.64 URZ, [UR4+0x28], UR6 ;  /* 0x0000280604ff75b2 */ /* 0x0002620008000100 */
[----:B------:R-:W-:Y:S01]  /*0660*/  NOP ;  /* 0x0000000000007918 */ /* 0x000fe20000000000 */
.L_x_9:
[----:B------:R-:W2:Y:S01]  /*0670*/  SHFL.IDX PT, R2, R86, RZ, 0x1f ;  /* 0x00001fff56027589 */ /* 0x000ea200000e0000 */
[----:B------:R-:W-:Y:S01]  /*0680*/  NOP ;  /* 0x0000000000007918 */ /* 0x000fe20000000000 */
[----:B--2---:R-:W-:-:S13]  /*0690*/  ISETP.NE.AND P0, PT, R2, 0x1, PT ;  /* 0x000000010200780c */ /* 0x004fda0003f05270 */
[----:B------:R-:W-:Y:S05]  /*06a0*/  @P0 BRA `(.L_x_10) ;  /* 0x0000000000580947 */ /* 0x000fea0003800000 */
[----:B-1----:R-:W1:Y:S01]  /*06b0*/  S2UR UR4, SR_CgaCtaId ;  /* 0x00000000000479c3 */ /* 0x002e620000008800 */
        /* <DEDUP_REMOVED lines=12> */
[----:B-1----:R2:W1:Y:S01]  /*0780*/  SYNCS.EXCH.64 URZ, [UR4+0x30], UR8 ;  /* 0x0000300804ff75b2 */ /* 0x0024620008000100 */
[----:B------:R2:W1:Y:S01]  /*0790*/  SYNCS.EXCH.64 URZ, [UR4+0x50], UR6 ;  /* 0x0000500604ff75b2 */ /* 0x0004620008000100 */
[----:B------:R2:W1:Y:S01]  /*07a0*/  SYNCS.EXCH.64 URZ, [UR4+0x38], UR8 ;  /* 0x0000380804ff75b2 */ /* 0x0004620008000100 */
[----:B------:R2:W1:Y:S01]  /*07b0*/  SYNCS.EXCH.64 URZ, [UR4+0x58], UR6 ;  /* 0x0000580604ff75b2 */ /* 0x0004620008000100 */
[----:B------:R2:W1:Y:S01]  /*07c0*/  SYNCS.EXCH.64 URZ, [UR4+0x40], UR8 ;  /* 0x0000400804ff75b2 */ /* 0x0004620008000100 */
[----:B------:R2:W1:Y:S01]  /*07d0*/  SYNCS.EXCH.64 URZ, [UR4+0x60], UR6 ;  /* 0x0000600604ff75b2 */ /* 0x0004620008000100 */
[----:B------:R2:W1:Y:S01]  /*07e0*/  SYNCS.EXCH.64 URZ, [UR4+0x48], UR8 ;  /* 0x0000480804ff75b2 */ /* 0x0004620008000100 */
[----:B------:R2:W1:Y:S02]  /*07f0*/  SYNCS.EXCH.64 URZ, [UR4+0x68], UR6 ;  /* 0x0000680604ff75b2 */ /* 0x0004640008000100 */
[----:B--2---:R-:W-:Y:S01]  /*0800*/  NOP ;  /* 0x0000000000007918 */ /* 0x004fe20000000000 */
.L_x_10:
[----:B------:R-:W2:Y:S01]  /*0810*/  SHFL.IDX PT, R2, R86, RZ, 0x1f ;  /* 0x00001fff56027589 */ /* 0x000ea200000e0000 */
[----:B------:R-:W-:Y:S01]  /*0820*/  NOP ;  /* 0x0000000000007918 */ /* 0x000fe20000000000 */
[----:B--2---:R-:W-:-:S13]  /*0830*/  ISETP.NE.AND P0, PT, R2, 0x3, PT ;  /* 0x000000030200780c */ /* 0x004fda0003f05270 */
[----:B------:R-:W-:Y:S05]  /*0840*/  @P0 BRA `(.L_x_11) ;  /* 0x0000000000300947 */ /* 0x000fea0003800000 */
[----:B-1----:R-:W1:Y:S01]  /*0850*/  S2UR UR4, SR_CgaCtaId ;  /* 0x00000000000479c3 */ /* 0x002e620000008800 */
[----:B------:R-:W-:Y:S01]  /*0860*/  UMOV UR6, 0x400 ;  /* 0x0000040000067882 */ /* 0x000fe20000000000 */
[----:B------:R-:W-:Y:S01]  /*0870*/  UMOV UR5, 0x20 ;  /* 0x0000002000057882 */ /* 0x000fe20000000000 */
[----:B------:R-:W-:Y:S01]  /*0880*/  ELECT P0, URZ, PT ;  /* 0x0000000000ff782f */ /* 0x000fe20003800000 */
[----:B-1----:R-:W-:Y:S02]  /*0890*/  ULEA UR6, UR4, UR6, 0x18 ;  /* 0x0000000604067291 */ /* 0x002fe4000f8ec0ff */
[----:B------:R-:W-:-:S04]  /*08a0*/  UIADD3 UR4, UPT, UPT, -UR5, 0x100000, URZ ;  /* 0x0010000005047890 */ /* 0x000fc8000fffe1ff */
[----:B------:R-:W-:Y:S02]  /*08b0*/  USHF.L.U32 UR5, UR4, 0xb, URZ ;  /* 0x0000000b04057899 */ /* 0x000fe400080006ff */
[----:B------:R-:W-:Y:S01]  /*08c0*/  USHF.L.U32 UR4, UR4, 0x1, URZ ;  /* 0x0000000104047899 */ /* 0x000fe200080006ff */
[----:B------:R-:W1:Y:S11]  /*08d0*/  FENCE.VIEW.ASYNC.S ;  /* 0x00000000000073c6 */ /* 0x000e760000000000 */
[----:B-1----:R2:W1:Y:S01]  /*08e0*/  SYNCS.EXCH.64 URZ, [UR6+0x70], UR4 ;  /* 0x0000700406ff75b2 */ /* 0x0024620008000100 */
[----:B------:R2:W1:Y:S02]  /*08f0*/  SYNCS.EXCH.64 URZ, [UR6+0x78], UR4 ;  /* 0x0000780406ff75b2 */ /* 0x0004640008000100 */
[----:B--2---:R-:W-:Y:S01]  /*0900*/  NOP ;  /* 0x0000000000007918 */ /* 0x004fe20000000000 */
.L_x_11:
[----:B------:R-:W2:Y:S01]  /*0910*/  SHFL.IDX PT, R2, R86, RZ, 0x1f ;  /* 0x00001fff56027589 */ /* 0x000ea200000e0000 */
[----:B------:R-:W-:Y:S01]  /*0920*/  NOP ;  /* 0x0000000000007918 */ /* 0x000fe20000000000 */
[----:B--2---:R-:W-:-:S13]  /*0930*/  ISETP.NE.AND P0, PT, R2, 0x4, PT ;  /* 0x000000040200780c */ /* 0x004fda0003f05270 */
[----:B------:R-:W-:Y:S05]  /*0940*/  @P0 BRA `(.L_x_12) ;  /* 0x00000000004c0947 */ /* 0x000fea0003800000 */
[----:B-1----:R-:W1:Y:S01]  /*0950*/  S2UR UR6, SR_CgaCtaId ;  /* 0x00000000000679c3 */ /* 0x002e620000008800 */
[----:B------:R-:W-:Y:S01]  /*0960*/  UMOV UR4, 0x1e0 ;  /* 0x000001e000047882 */ /* 0x000fe20000000000 */
[----:B------:R-:W-:Y:S01]  /*0970*/  UMOV UR5, 0x400 ;  /* 0x0000040000057882 */ /* 0x000fe20000000000 */
[----:B------:R-:W-:Y:S01]  /*0980*/  USEL UR4, UR4, 0x1a0, UP3 ;  /* 0x000001a004047887 */ /* 0x000fe20009800000 */
[----:B------:R-:W-:Y:S01]  /*0990*/  UMOV UR8, 0x1 ;  /* 0x0000000100087882 */ /* 0x000fe20000000000 */
[----:B------:R-:W-:Y:S01]  /*09a0*/  ELECT P0, URZ, PT ;  /* 0x0000000000ff782f */ /* 0x000fe20003800000 */
[----:B------:R-:W-:-:S04]  /*09b0*/  UIADD3 UR8, UPT, UPT, -UR8, 0x100000, URZ ;  /* 0x0010000008087890 */ /* 0x000fc8000fffe1ff */
[----:B------:R-:W-:Y:S02]  /*09c0*/  USHF.L.U32 UR9, UR8, 0xb, URZ ;  /* 0x0000000b08097899 */ /* 0x000fe400080006ff */
[----:B------:R-:W-:Y:S02]  /*09d0*/  USHF.L.U32 UR8, UR8, 0x1, URZ ;  /* 0x0000000108087899 */ /* 0x000fe400080006ff */
[----:B-1----:R-:W-:Y:S02]  /*09e0*/  ULEA UR6, UR6, UR5, 0x18 ;  /* 0x0000000506067291 */ /* 0x002fe4000f8ec0ff */
[----:B------:R-:W-:-:S04]  /*09f0*/  UIADD3 UR4, UPT, UPT, -UR4, 0x100000, URZ ;  /* 0x0010000004047890 */ /* 0x000fc8000fffe1ff */
[----:B------:R-:W-:Y:S02]  /*0a00*/  USHF.L.U32 UR5, UR4, 0xb, URZ ;  /* 0x0000000b04057899 */ /* 0x000fe400080006ff */
[----:B------:R-:W-:Y:S01]  /*0a10*/  USHF.L.U32 UR4, UR4, 0x1, URZ ;  /* 0x0000000104047899 */ /* 0x000fe200080006ff */
[----:B------:R-:W1:Y:S03]  /*0a20*/  FENCE.VIEW.ASYNC.S ;  /* 0x00000000000073c6 */ /* 0x000e660000000000 */
[----:B-1----:R2:W1:Y:S08]  /*0a30*/  SYNCS.EXCH.64 URZ, [UR6+0x80], UR8 ;  /* 0x0000800806ff75b2 */ /* 0x0024700008000100 */
[----:B------:R2:W1:Y:S01]  /*0a40*/  SYNCS.EXCH.64 URZ, [UR6+0x90], UR4 ;  /* 0x0000900406ff75b2 */ /* 0x0004620008000100 */
[----:B------:R2:W1:Y:S01]  /*0a50*/  SYNCS.EXCH.64 URZ, [UR6+0x88], UR8 ;  /* 0x0000880806ff75b2 */ /* 0x0004620008000100 */
[----:B------:R2:W1:Y:S02]  /*0a60*/  SYNCS.EXCH.64 URZ, [UR6+0x98], UR4 ;  /* 0x0000980406ff75b2 */ /* 0x0004640008000100 */
[----:B--2---:R-:W-:Y:S01]  /*0a70*/  NOP ;  /* 0x0000000000007918 */ /* 0x004fe20000000000 */
.L_x_12:
        /* <DEDUP_REMOVED lines=26> */
.L_x_13:
[----:B------:R-:W2:Y:S01]  /*0c20*/  SHFL.IDX PT, R2, R86, RZ, 0x1f ;  /* 0x00001fff56027589 */ /* 0x000ea200000e0000 */
[----:B------:R-:W-:Y:S01]  /*0c30*/  NOP ;  /* 0x0000000000007918 */ /* 0x000fe20000000000 */
[----:B--2---:R-:W-:-:S13]  /*0c40*/  ISETP.NE.AND P0, PT, R2, 0x3, PT ;  /* 0x000000030200780c */ /* 0x004fda0003f05270 */
[----:B------:R-:W-:Y:S05]  /*0c50*/  @P0 BRA `(.L_x_14) ;  /* 0x0000000000380947 */ /* 0x000fea0003800000 */
[----:B------:R-:W2:Y:S01]  /*0c60*/  S2UR UR5, SR_CgaCtaId ;  /* 0x00000000000579c3 */ /* 0x000ea20000008800 */
[----:B-1----:R-:W-:Y:S01]  /*0c70*/  UMOV UR4, 0x400 ;  /* 0x0000040000047882 */ /* 0x002fe20000000000 */
[----:B------:R-:W-:Y:S01]  /*0c80*/  UMOV UR6, 0x20 ;  /* 0x0000002000067882 */ /* 0x000fe20000000000 */
[----:B------:R-:W-:Y:S01]  /*0c90*/  ELECT P0, URZ, PT ;  /* 0x0000000000ff782f */ /* 0x000fe20003800000 */
[----:B------:R-:W-:-:S04]  /*0ca0*/  UIADD3 UR6, UPT, UPT, -UR6, 0x100000, URZ ;  /* 0x0010000006067890 */ /* 0x000fc8000fffe1ff */
[----:B------:R-:W-:Y:S02]  /*0cb0*/  USHF.L.U32 UR7, UR6, 0xb, URZ ;  /* 0x0000000b06077899 */ /* 0x000fe400080006ff */
[----:B------:R-:W-:Y:S02]  /*0cc0*/  USHF.L.U32 UR6, UR6, 0x1, URZ ;  /* 0x0000000106067899 */ /* 0x000fe400080006ff */
[----:B--2---:R-:W-:Y:S01]  /*0cd0*/  ULEA UR4, UR5, UR4, 0x18 ;  /* 0x0000000405047291 */ /* 0x004fe2000f8ec0ff */
[----:B------:R-:W1:Y:S11]  /*0ce0*/  FENCE.VIEW.ASYNC.S ;  /* 0x00000000000073c6 */ /* 0x000e760000000000 */
[----:B-1----:R2:W1:Y:S01]  /*0cf0*/  SYNCS.EXCH.64 URZ, [UR4+0xe0], UR6 ;  /* 0x0000e00604ff75b2 */ /* 0x0024620008000100 */
[----:B------:R2:W1:Y:S01]  /*0d00*/  SYNCS.EXCH.64 URZ, [UR4+0xf0], UR6 ;  /* 0x0000f00604ff75b2 */ /* 0x0004620008000100 */
[----:B------:R2:W1:Y:S01]  /*0d10*/  SYNCS.EXCH.64 URZ, [UR4+0xe8], UR6 ;  /* 0x0000e80604ff75b2 */ /* 0x0004620008000100 */
[----:B------:R2:W1:Y:S02]  /*0d20*/  SYNCS.EXCH.64 URZ, [UR4+0xf8], UR6 ;  /* 0x0000f80604ff75b2 */ /* 0x0004640008000100 */
[----:B--2---:R-:W-:Y:S01]  /*0d30*/  NOP ;  /* 0x0000000000007918 */ /* 0x004fe20000000000 */
.L_x_14:
[----:B-1----:R-:W1:Y:S01]  /*0d40*/  LDCU UR4, c[0x0][0x36c] ;  /* 0x00006d80ff0477ac */ /* 0x002e620008000800 */
[----:B------:R-:W-:Y:S01]  /*0d50*/  ISETP.NE.OR P3, PT, R0, 0x2, !P3 ;  /* 0x000000020000780c */ /* 0x000fe20005f65670 */
[----:B------:R-:W-:Y:S01]  /*0d60*/  NOP ;  /* 0x0000000000007918 */ /* 0x000fe20000000000 */
[----:B------:R-:W-:Y:S01]  /*0d70*/  LOP3.LUT R0, R95, 0x1f, RZ, 0xc0, !PT ;  /* 0x0000001f5f007812 */ /* 0x000fe200078ec0ff */
[----:B------:R-:W-:Y:S02]  /*0d80*/  UISETP.NE.AND UP4, UPT, UR18, URZ, UPT ;  /* 0x000000ff1200728c */ /* 0x000fe4000bf85270 */
[----:B-1----:R-:W-:-:S09]  /*0d90*/  UISETP.EQ.U32.AND UP5, UPT, UR4, 0x1, UPT ;  /* 0x000000010400788c */ /* 0x002fd2000bfa2070 */
[----:B------:R-:W-:Y:S05]  /*0da0*/  BRA.U !UP5, `(.L_x_15) ;  /* 0x000000010d087547 */ /* 0x000fea000b800000 */
[----:B---34-:R-:W-:Y:S01]  /*0db0*/  UCGABAR_ARV ;  /* 0x00000000000079c7 */ /* 0x018fe20008000000 */
[----:B------:R-:W-:Y:S05]  /*0dc0*/  BRA `(.L_x_16) ;  /* 0x0000000000047947 */ /* 0x000fea0003800000 */
.L_x_15:
[----:B---34-:R-:W-:Y:S01]  /*0dd0*/  NOP ;  /* 0x0000000000007918 */ /* 0x018fe20000000000 */
.L_x_16:
[----:B------:R-:W1:Y:S01]  /*0de0*/  S2UR UR30, SR_CTAID.X ;  /* 0x00000000001e79c3 */ /* 0x000e620000002500 */
[----:B------:R-:W-:-:S05]  /*0df0*/  CS2R.32 R87, SR_CgaSize ;  /* 0x0000000000577805 */ /* 0x000fca0000008a00 */
[----:B------:R-:W-:-:S05]  /*0e00*/  IMAD R87, R87, -0xa0, RZ ;  /* 0xffffff6057577824 */ /* 0x000fca00078e02ff */
[----:B------:R-:W-:-:S14]  /*0e10*/  R2UR UR5, R87 ;  /* 0x00000000570572ca */ /* 0x000fdc00000e0000 */
[----:B------:R-:W2:Y:S01]  /*0e20*/  LDCU UR5, c[0x0][UR5+0x2b0] ;  /* 0x00005600050577ac */ /* 0x000ea20008000800 */
[----:B------:R-:W-:-:S05]  /*0e30*/  CS2R.32 R87, SR_CgaSize ;  /* 0x0000000000577805 */ /* 0x000fca0000008a00 */
[----:B------:R-:W-:-:S05]  /*0e40*/  IMAD R87, R87, -0xa0, RZ ;  /* 0xffffff6057577824 */ /* 0x000fca00078e02ff */
[----:B------:R-:W-:-:S14]  /*0e50*/  R2UR UR4, R87 ;  /* 0x00000000570472ca */ /* 0x000fdc00000e0000 */
[----:B------:R-:W3:Y:S01]  /*0e60*/  LDCU UR4, c[0x0][UR4+0x2b4] ;  /* 0x00005680040477ac */ /* 0x000ee20008000800 */
[----:B------:R-:W4:Y:S01]  /*0e70*/  S2UR UR31, SR_CTAID.Y ;  /* 0x00000000001f79c3 */ /* 0x000f220000002600 */
[----:B------:R-:W-:-:S05]  /*0e80*/  CS2R.32 R87, SR_CgaSize ;  /* 0x0000000000577805 */ /* 0x000fca0000008a00 */
[----:B------:R-:W-:-:S05]  /*0e90*/  IMAD R87, R87, -0xa0, RZ ;  /* 0xffffff6057577824 */ /* 0x000fca00078e02ff */
[----:B------:R-:W-:-:S14]  /*0ea0*/  R2UR UR7, R87 ;  /* 0x00000000570772ca */ /* 0x000fdc00000e0000 */
[----:B------:R-:W3:Y:S01]  /*0eb0*/  LDCU UR7, c[0x0][UR7+0x2a0] ;  /* 0x00005400070777ac */ /* 0x000ee20008000800 */
[----:B------:R-:W-:-:S05]  /*0ec0*/  CS2R.32 R87, SR_CgaSize ;  /* 0x0000000000577805 */ /* 0x000fca0000008a00 */
[----:B------:R-:W-:-:S05]  /*0ed0*/  IMAD R87, R87, -0xa0, RZ ;  /* 0xffffff6057577824 */ /* 0x000fca00078e02ff */
[----:B------:R-:W-:-:S14]  /*0ee0*/  R2UR UR59, R87 ;  /* 0x00000000573b72ca */ /* 0x000fdc00000e0000 */
[----:B------:R-:W3:Y:S01]  /*0ef0*/  LDCU UR59, c[0x0][UR59+0x2a4] ;  /* 0x000054803b3b77ac */ /* 0x000ee20008000800 */
[----:B------:R-:W3:Y:S01]  /*0f00*/  S2UR UR8, SR_CgaCtaId ;  /* 0x00000000000879c3 */ /* 0x000ee20000008800 */
[----:B------:R-:W3:Y:S01]  /*0f10*/  LDCU UR19, c[0x0][0xb24] ;  /* 0x00016480ff1377ac */ /* 0x000ee20008000800 */
[----:B------:R-:W3:Y:S01]  /*0f20*/  LDCU UR42, c[0x0][0xb24] ;  /* 0x00016480ff2a77ac */ /* 0x000ee20008000800 */
[----:B-1----:R-:W-:Y:S01]  /*0f30*/  I2FP.F32.U32 R3, UR30 ;  /* 0x0000001e00037c45 */ /* 0x002fe20008201000 */
[----:B------:R-:W1:Y:S04]  /*0f40*/  LDCU UR22, c[0x0][0xb30] ;  /* 0x00016600ff1677ac */ /* 0x000e680008000800 */
[----:B--2---:R-:W-:Y:S01]  /*0f50*/  FMUL R3, R3, UR5 ;  /* 0x0000000503037c20 */ /* 0x004fe20008400000 */
[----:B----4-:R-:W-:-:S05]  /*0f60*/  I2FP.F32.U32 R2, UR31 ;  /* 0x0000001f00027c45 */ /* 0x010fca0008201000 */
[----:B------:R-:W2:Y:S01]  /*0f70*/  F2I.U32.TRUNC.NTZ R3, R3 ;  /* 0x0000000300037305 */ /* 0x000ea2000020f000 */
[----:B---3--:R-:W-:Y:S01]  /*0f80*/  FMUL R2, R2, UR4 ;  /* 0x0000000402027c20 */ /* 0x008fe20008400000 */
[----:B------:R-:W-:-:S06]  /*0f90*/  USHF.L.U32 UR28, UR8, 0xe, URZ ;  /* 0x0000000e081c7899 */ /* 0x000fcc00080006ff */
[----:B------:R-:W3:Y:S01]  /*0fa0*/  F2I.U32.TRUNC.NTZ R2, R2 ;  /* 0x0000000200027305 */ /* 0x000ee2000020f000 */
[----:B------:R-:W-:Y:S01]  /*0fb0*/  ULOP3.LUT UR28, UR28, 0x4000, URZ, 0xc0, !UPT ;  /* 0x000040001c1c7892 */ /* 0x000fe2000f8ec0ff */
[----:B--2---:R-:W-:Y:S02]  /*0fc0*/  R2UR UR4, R3 ;  /* 0x00000000030472ca */ /* 0x004fe400000e0000 */
[----:B---3--:R-:W-:Y:S02]  /*0fd0*/  R2UR UR6, R2 ;  /* 0x00000000020672ca */ /* 0x008fe400000e0000 */
[----:B------:R-:W-:-:S09]  /*0fe0*/  PRMT R2, RZ, 0x7610, R2 ;  /* 0x00007610ff027816 */ /* 0x000fd20000000002 */
[----:B------:R-:W-:-:S04]  /*0ff0*/  UIADD3 UR5, UPT, UPT, -UR4, URZ, URZ ;  /* 0x000000ff04057290 */ /* 0x000fc8000fffe1ff */
[----:B------:R-:W-:Y:S02]  /*1000*/  UIMAD UR5, UR7, UR5, UR30 ;  /* 0x00000005070572a4 */ /* 0x000fe4000f8e021e */
[----:B------:R-:W-:-:S04]  /*1010*/  UIADD3 UR4, UPT, UPT, -UR6, URZ, URZ ;  /* 0x000000ff06047290 */ /* 0x000fc8000fffe1ff */
[----:B------:R-:W-:Y:S01]  /*1020*/  IMAD.U32 R87, RZ, RZ, UR5 ;  /* 0x00000005ff577e24 */ /* 0x000fe2000f8e00ff */
[----:B------:R-:W-:Y:S01]  /*1030*/  UIMAD UR59, UR59, UR4, UR31 ;  /* 0x000000043b3b72a4 */ /* 0x000fe2000f8e021f */
[----:B-1----:R-:W-:Y:S11]  /*1040*/  BRA.U UP4, `(.L_x_17) ;  /* 0x0000000104287547 */ /* 0x002ff6000b800000 */
[----:B------:R-:W-:Y:S01]  /*1050*/  R2UR UR6, R87 ;  /* 0x00000000570672ca */ /* 0x000fe200000e0000 */
[----:B------:R-:W-:-:S12]  /*1060*/  UISETP.NE.AND UP0, UPT, UR59, URZ, UPT ;  /* 0x000000ff3b00728c */ /* 0x000fd8000bf05270 */
[----:B------:R-:W-:-:S04]  /*1070*/  UISETP.EQ.OR UP0, UPT, UR6, URZ, !UP0 ;  /* 0x000000ff0600728c */ /* 0x000fc8000c702670 */
[----:B------:R-:W-:Y:S02]  /*1080*/  USEL UR5, URZ, 0x1, !UP0 ;  /* 0x00000001ff057887 */ /* 0x000fe4000c000000 */
[----:B------:R-:W-:-:S04]  /*1090*/  UISETP.NE.AND UP0, UPT, UR59, URZ, UPT ;  /* 0x000000ff3b00728c */ /* 0x000fc8000bf05270 */
[----:B------:R-:W-:Y:S02]  /*10a0*/  USEL UR4, URZ, 0x2, UP0 ;  /* 0x00000002ff047887 */ /* 0x000fe40008000000 */
[----:B------:R-:W-:-:S04]  /*10b0*/  UISETP.NE.AND UP0, UPT, UR6, 0x1, UPT ;  /* 0x000000010600788c */ /* 0x000fc8000bf05270 */
[----:B------:R-:W-:-:S04]  /*10c0*/  USEL UR4, UR4, 0x2, UP0 ;  /* 0x0000000204047887 */ /* 0x000fc80008000000 */
[----:B------:R-:W-:-:S06]  /*10d0*/  UIADD3 UR4, UPT, UPT, UR5, UR4, URZ ;  /* 0x0000000405047290 */ /* 0x000fcc000fffe0ff */
[----:B------:R-:W-:-:S07]  /*10e0*/  MOV R2, UR4 ;  /* 0x0000000400027c02 */ /* 0x000fce0008000f00 */
.L_x_17:
[----:B------:R-:W1:Y:S01]  /*10f0*/  S2UR UR36, SR_CTAID.Z ;  /* 0x00000000002479c3 */ /* 0x000e620000002700 */
[----:B------:R-:W-:-:S09]  /*1100*/  UISETP.GE.AND UP0, UPT, UR19, 0x1, UPT ;  /* 0x000000011300788c */ /* 0x000fd2000bf06270 */
[----:B------:R-:W-:Y:S05]  /*1110*/  BRA.U !UP0, `(.L_x_18) ;  /* 0x0000000108d47547 */ /* 0x000fea000b800000 */
[----:B------:R-:W2:Y:S01]  /*1120*/  LDCU.128 UR12, c[0x0][0xb10] ;  /* 0x00016200ff0c77ac */ /* 0x000ea20008000c00 */
[----:B------:R-:W3:Y:S01]  /*1130*/  LDCU UR20, c[0x0][0xb0c] ;  /* 0x00016180ff1477ac */ /* 0x000ee20008000800 */
[----:B------:R-:W4:Y:S01]  /*1140*/  LDCU UR6, c[0x0][0x370] ;  /* 0x00006e00ff0677ac */ /* 0x000f220008000800 */
[----:B------:R-:W1:Y:S01]  /*1150*/  LDCU UR7, c[0x0][0x374] ;  /* 0x00006e80ff0777ac */ /* 0x000e620008000800 */
[----:B------:R-:W1:Y:S01]  /*1160*/  LDCU UR21, c[0x0][0xb20] ;  /* 0x00016400ff1577ac */ /* 0x000e620008000800 */
[----:B--2---:R-:W-:Y:S02]  /*1170*/  UIMAD.WIDE.U32 UR4, UR30, UR12, URZ ;  /* 0x0000000c1e0472a5 */ /* 0x004fe4000f8e00ff */
[----:B---3--:R-:W-:Y:S01]  /*1180*/  UISETP.NE.AND UP0, UPT, UR20, 0x1, UPT ;  /* 0x000000011400788c */ /* 0x008fe2000bf05270 */
[----:B------:R-:W2:Y:S01]  /*1190*/  LDCU.64 UR8, c[0x0][0xb28] ;  /* 0x00016500ff0877ac */ /* 0x000ea20008000a00 */
[----:B----4-:R-:W-:-:S03]  /*11a0*/  UIMAD.WIDE.U32 UR10, UR6, UR12, URZ ;  /* 0x0000000c060a72a5 */ /* 0x010fc6000f8e00ff */
[----:B------:R-:W-:Y:S01]  /*11b0*/  UMOV UR4, UR5 ;  /* 0x0000000500047c82 */ /* 0x000fe20008000000 */
[----:B------:R-:W-:Y:S02]  /*11c0*/  UISETP.NE.AND UP2, UPT, UR19, 0x1, UPT ;  /* 0x000000011300788c */ /* 0x000fe4000bf45270 */
[----:B------:R-:W-:Y:S01]  /*11d0*/  USHF.R.U32.HI UR4, URZ, UR13, UR4 ;  /* 0x0000000dff047299 */ /* 0x000fe20008011604 */
[----:B------:R-:W-:Y:S01]  /*11e0*/  UMOV UR10, UR11 ;  /* 0x0000000b000a7c82 */ /* 0x000fe20008000000 */
[----:B------:R-:W-:Y:S02]  /*11f0*/  UIMAD.WIDE.U32 UR16, UR31, UR15, URZ ;  /* 0x0000000f1f1072a5 */ /* 0x000fe4000f8e00ff */
[----:B------:R-:W-:Y:S02]  /*1200*/  USEL UR5, UR30, UR4, !UP0 ;  /* 0x000000041e057287 */ /* 0x000fe4000c000000 */
[----:B------:R-:W-:Y:S02]  /*1210*/  @UP0 USHF.R.U32.HI UR6, URZ, UR13, UR10 ;  /* 0x0000000dff060299 */ /* 0x000fe4000801160a */
[----:B------:R-:W-:-:S02]  /*1220*/  UISETP.NE.AND UP0, UPT, UR14, 0x1, UPT ;  /* 0x000000010e00788c */ /* 0x000fc4000bf05270 */
[----:B-1----:R-:W-:Y:S02]  /*1230*/  UIMAD.WIDE.U32 UR10, UR7, UR15, URZ ;  /* 0x0000000f070a72a5 */ /* 0x002fe4000f8e00ff */
[----:B--2---:R-:W-:Y:S01]  /*1240*/  UIMAD.WIDE.U32 UR12, UR6, UR8, URZ ;  /* 0x00000008060c72a5 */ /* 0x004fe2000f8e00ff */
[----:B------:R-:W-:Y:S02]  /*1250*/  UMOV UR4, UR17 ;  /* 0x0000001100047c82 */ /* 0x000fe40008000000 */
[----:B------:R-:W-:Y:S02]  /*1260*/  USHF.R.U32.HI UR4, URZ, UR21, UR4 ;  /* 0x00000015ff047299 */ /* 0x000fe40008011604 */
[----:B------:R-:W-:Y:S02]  /*1270*/  UMOV UR10, UR11 ;  /* 0x0000000b000a7c82 */ /* 0x000fe40008000000 */
[----:B------:R-:W-:Y:S01]  /*1280*/  UMOV UR12, UR13 ;  /* 0x0000000d000c7c82 */ /* 0x000fe20008000000 */
[----:B------:R-:W-:-:S02]  /*1290*/  @UP0 USHF.R.U32.HI UR7, URZ, UR21, UR10 ;  /* 0x00000015ff070299 */ /* 0x000fc4000801160a */
[----:B------:R-:W-:Y:S02]  /*12a0*/  USEL UR4, UR31, UR4, !UP0 ;  /* 0x000000041f047287 */ /* 0x000fe4000c000000 */
[----:B------:R-:W-:Y:S02]  /*12b0*/  UIMAD.WIDE.U32 UR10, UR7, UR8, URZ ;  /* 0x00000008070a72a5 */ /* 0x000fe4000f8e00ff */
[----:B------:R-:W-:Y:S02]  /*12c0*/  @UP2 USHF.R.U32.HI UR6, URZ, UR9, UR12 ;  /* 0x00000009ff062299 */ /* 0x000fe4000801160c */
[----:B------:R-:W-:-:S03]  /*12d0*/  UIMAD.WIDE.U32 UR12, UR4, UR8, URZ ;  /* 0x00000008040c72a5 */ /* 0x000fc6000f8e00ff */
[----:B------:R-:W-:Y:S02]  /*12e0*/  UMOV UR10, UR11 ;  /* 0x0000000b000a7c82 */ /* 0x000fe40008000000 */
[----:B------:R-:W-:Y:S02]  /*12f0*/  @UP2 USHF.R.U32.HI UR7, URZ, UR9, UR10 ;  /* 0x00000009ff072299 */ /* 0x000fe4000801160a */
[----:B------:R-:W-:Y:S02]  /*1300*/  UIMAD UR10, UR6, UR19, URZ ;  /* 0x00000013060a72a4 */ /* 0x000fe4000f8e02ff */
[----:B------:R-:W-:-:S04]  /*1310*/  UIMAD UR7, UR7, UR19, URZ ;  /* 0x00000013070772a4 */ /* 0x000fc8000f8e02ff */
[----:B------:R-:W-:-:S03]  /*1320*/  UISETP.GE.AND UP0, UPT, UR4, UR7, UPT ;  /* 0x000000070400728c */ /* 0x000fc6000bf06270 */
[----:B------:R-:W-:Y:S01]  /*1330*/  UMOV UR7, UR13 ;  /* 0x0000000d00077c82 */ /* 0x000fe20008000000 */
[----:B------:R-:W-:Y:S02]  /*1340*/  UISETP.GE.OR UP0, UPT, UR5, UR10, UP0 ;  /* 0x0000000a0500728c */ /* 0x000fe40008706670 */
[----:B------:R-:W-:Y:S02]  /*1350*/  UIMAD.WIDE.U32 UR10, UR5, UR8, URZ ;  /* 0x00000008050a72a5 */ /* 0x000fe4000f8e00ff */
[----:B------:R-:W-:Y:S02]  /*1360*/  USHF.R.U32.HI UR7, URZ, UR9, UR7 ;  /* 0x00000009ff077299 */ /* 0x000fe40008011607 */
[----:B------:R-:W-:Y:S02]  /*1370*/  UIADD3 UR10, UPT, UPT, -UR4, URZ, URZ ;  /* 0x000000ff040a7290 */ /* 0x000fe4000fffe1ff */
[----:B------:R-:W-:Y:S02]  /*1380*/  USEL UR7, UR4, UR7, !UP2 ;  /* 0x0000000704077287 */ /* 0x000fe4000d000000 */
[----:B------:R-:W-:Y:S01]  /*1390*/  UIMAD UR10, UR14, UR10, UR31 ;  /* 0x0000000a0e0a72a4 */ /* 0x000fe2000f8e021f */
[----:B------:R-:W-:Y:S01]  /*13a0*/  @!UP0 UMOV UR8, UR11 ;  /* 0x0000000b00088c82 */ /* 0x000fe20008000000 */
[----:B------:R-:W-:-:S02]  /*13b0*/  UIADD3 UR11, UPT, UPT, -UR5, URZ, URZ ;  /* 0x000000ff050b7290 */ /* 0x000fc4000fffe1ff */
[----:B------:R-:W-:Y:S02]  /*13c0*/  @!UP0 USHF.R.U32.HI UR8, URZ, UR9, UR8 ;  /* 0x00000009ff088299 */ /* 0x000fe40008011608 */
[----:B------:R-:W-:Y:S02]  /*13d0*/  UIADD3 UR9, UPT, UPT, -UR7, URZ, URZ ;  /* 0x000000ff07097290 */ /* 0x000fe4000fffe1ff */
[----:B------:R-:W-:Y:S02]  /*13e0*/  @!UP0 USEL UR8, UR5, UR8, !UP2 ;  /* 0x0000000805088287 */ /* 0x000fe4000d000000 */
[----:B------:R-:W-:Y:S02]  /*13f0*/  UIMAD UR9, UR19, UR9, UR4 ;  /* 0x00000009130972a4 */ /* 0x000fe4000f8e0204 */
[----:B------:R-:W-:Y:S02]  /*1400*/  @!UP0 UIADD3 UR7, UPT, UPT, UR7, -UR8, URZ ;  /* 0x8000000807078290 */ /* 0x000fe4000fffe0ff */
[----:B------:R-:W-:-:S02]  /*1410*/  @!UP0 UIMAD UR6, UR9, UR6, UR8 ;  /* 0x00000006090682a4 */ /* 0x000fc4000f8e0208 */
[----:B------:R-:W-:Y:S02]  /*1420*/  @!UP0 UIMAD UR4, UR7, UR19, UR5 ;  /* 0x00000013070482a4 */ /* 0x000fe4000f8e0205 */
[----:B------:R-:W-:Y:S02]  /*1430*/  UIMAD UR30, UR20, UR11, UR30 ;  /* 0x0000000b141e72a4 */ /* 0x000fe4000f8e021e */
[----:B------:R-:W-:Y:S01]  /*1440*/  UIMAD UR31, UR4, UR14, UR10 ;  /* 0x0000000e041f72a4 */ /* 0x000fe2000f8e020a */
[----:B------:R-:W-:Y:S02]  /*1450*/  @!UP0 UMOV UR5, UR6 ;  /* 0x0000000600058c82 */ /* 0x000fe40008000000 */
[----:B------:R-:W-:-:S12]  /*1460*/  UIMAD UR30, UR5, UR20, UR30 ;  /* 0x00000014051e72a4 */ /* 0x000fd8000f8e021e */
.L_x_18:
[----:B------:R-:W-:-:S09]  /*1470*/  UISETP.NE.AND UP0, UPT, UR22, 0x1, UPT ;  /* 0x000000011600788c */ /* 0x000fd2000bf05270 */
[----:B------:R-:W-:Y:S05]  /*1480*/  BRA.U UP0, `(.L_x_19) ;  /* 0x0000000100407547 */ /* 0x000fea000b800000 */
[----:B------:R-:W2:Y:S01]  /*1490*/  LDCU.128 UR8, c[0x0][0xb10] ;  /* 0x00016200ff0877ac */ /* 0x000ea20008000c00 */
[----:B------:R-:W3:Y:S01]  /*14a0*/  LDCU UR12, c[0x0][0xb0c] ;  /* 0x00016180ff0c77ac */ /* 0x000ee20008000800 */
[----:B------:R-:W4:Y:S01]  /*14b0*/  LDCU UR13, c[0x0][0xb20] ;  /* 0x00016400ff0d77ac */ /* 0x000f220008000800 */
[----:B--2---:R-:W-:Y:S02]  /*14c0*/  UIMAD.WIDE.U32 UR4, UR30, UR8, URZ ;  /* 0x000000081e0472a5 */ /* 0x004fe4000f8e00ff */
[----:B------:R-:W-:Y:S02]  /*14d0*/  UIMAD.WIDE.U32 UR6, UR31, UR11, URZ ;  /* 0x0000000b1f0672a5 */ /* 0x000fe4000f8e00ff */
[----:B---3--:R-:W-:Y:S02]  /*14e0*/  UISETP.NE.AND UP0, UPT, UR12, 0x1, UPT ;  /* 0x000000010c00788c */ /* 0x008fe4000bf05270 */
[----:B------:R-:W-:-:S03]  /*14f0*/  USHF.R.U32.HI UR5, URZ, UR9, UR5 ;  /* 0x00000009ff057299 */ /* 0x000fc60008011605 */
[----:B------:R-:W-:Y:S01]  /*1500*/  UMOV UR4, UR7 ;  /* 0x0000000700047c82 */ /* 0x000fe20008000000 */
[----:B------:R-:W-:Y:S02]  /*1510*/  USEL UR5, UR30, UR5, !UP0 ;  /* 0x000000051e057287 */ /* 0x000fe4000c000000 */
[----:B------:R-:W-:Y:S02]  /*1520*/  UISETP.NE.AND UP0, UPT, UR10, 0x1, UPT ;  /* 0x000000010a00788c */ /* 0x000fe4000bf05270 */
[----:B----4-:R-:W-:-:S04]  /*1530*/  USHF.R.U32.HI UR4, URZ, UR13, UR4 ;  /* 0x0000000dff047299 */ /* 0x010fc80008011604 */
[----:B------:R-:W-:-:S04]  /*1540*/  USEL UR4, UR31, UR4, !UP0 ;  /* 0x000000041f047287 */ /* 0x000fc8000c000000 */
[----:B------:R-:W-:Y:S02]  /*1550*/  UIADD3 UR6, UPT, UPT, UR5, -UR4, URZ ;  /* 0x8000000405067290 */ /* 0x000fe4000fffe0ff */
[----:B------:R-:W-:Y:S02]  /*1560*/  UIADD3 UR4, UPT, UPT, -UR5, UR4, URZ ;  /* 0x0000000405047290 */ /* 0x000fe4000fffe1ff */
[----:B------:R-:W-:Y:S02]  /*1570*/  UIMAD UR31, UR6, UR10, UR31 ;  /* 0x0000000a061f72a4 */ /* 0x000fe4000f8e021f */
[----:B------:R-:W-:-:S12]  /*1580*/  UIMAD UR30, UR4, UR12, UR30 ;  /* 0x0000000c041e72a4 */ /* 0x000fd8000f8e021e */
.L_x_19:
[----:B------:R-:W-:Y:S01]  /*1590*/  UISETP.NE.AND UP0, UPT, UR18, 0x2, UPT ;  /* 0x000000021200788c */ /* 0x000fe2000bf05270 */
[----:B------:R-:W-:Y:S09]  /*15a0*/  BRA.U !UP5, `(.L_x_20) ;  /* 0x000000010d0c7547 */ /* 0x000ff2000b800000 */
[----:B------:R-:W-:Y:S01]  /*15b0*/  UCGABAR_WAIT ;  /* 0x0000000000007dc7 */ /* 0x000fe20008000000 */
[----:B------:R-:W-:Y:S01]  /*15c0*/  CCTL.IVALL ;  /* 0x00000000ff00798f */ /* 0x000fe20002000000 */
[----:B------:R-:W-:Y:S05]  /*15d0*/  BRA `(.L_x_21) ;  /* 0x0000000000047947 */ /* 0x000fea0003800000 */
.L_x_20:
[----:B------:R-:W-:Y:S06]  /*15e0*/  BAR.SYNC.DEFER_BLOCKING 0x0 ;  /* 0x0000000000007b1d */ /* 0x000fec0000010000 */
.L_x_21:
[----:B------:R-:W-:Y:S05]  /*15f0*/  BRA.U UP0, `(.L_x_22) ;  /* 0x0000001100987547 */ /* 0x000fea000b800000 */
[----:B------:R-:W2:Y:S01]  /*1600*/  LDCU UR6, c[0x0][0x38c] ;  /* 0x00007180ff0677ac */ /* 0x000ea20008000800 */
[----:B------:R-:W3:Y:S01]  /*1610*/  S2UR UR8, SR_CgaCtaId ;  /* 0x00000000000879c3 */ /* 0x000ee20000008800 */
[----:B------:R-:W-:Y:S01]  /*1620*/  PLOP3.LUT P1, PT, PT, PT, UP3, 0x80, 0x8 ;  /* 0x000000000008781c */ /* 0x000fe20003f2f038 */
[----:B------:R-:W-:Y:S01]  /*1630*/  IMAD.MOV.U32 R12, RZ, RZ, 0x1 ;  /* 0x00000001ff0c7424 */ /* 0x000fe200078e00ff */
[----:B------:R-:W-:Y:S01]  /*1640*/  UMOV UR7, 0x400 ;  /* 0x0000040000077882 */ /* 0x000fe20000000000 */
[----:B------:R-:W-:Y:S01]  /*1650*/  UISETP.NE.AND UP1, UPT, UR18, URZ, UPT ;  /* 0x000000ff1200728c */ /* 0x000fe2000bf25270 */
[----:B------:R-:W-:Y:S01]  /*1660*/  ISETP.EQ.OR P2, PT, R0, RZ, P3 ;  /* 0x000000ff0000720c */ /* 0x000fe20001f42670 */
[----:B------:R-:W-:Y:S01]  /*1670*/  USEL UR24, URZ, 0x1, UP6 ;  /* 0x00000001ff187887 */ /* 0x000fe2000b000000 */
[----:B------:R-:W-:Y:S02]  /*1680*/  PLOP3.LUT P1, PT, P1, PT, PT, 0x8, 0x80 ;  /* 0x000000000080781c */ /* 0x000fe40000f2e170 */
[----:B------:R-:W-:Y:S01]  /*1690*/  CS2R R10, SRZ ;  /* 0x00000000000a7805 */ /* 0x000fe2000001ff00 */
[----:B------:R-:W-:Y:S01]  /*16a0*/  IMAD.MOV.U32 R9, RZ, RZ, RZ ;  /* 0x000000ffff097224 */ /* 0x000fe200078e00ff */
[----:B------:R-:W4:Y:S01]  /*16b0*/  LDCU UR40, c[0x0][0x370] ;  /* 0x00006e00ff2877ac */ /* 0x000f220008000800 */
[----:B------:R-:W-:Y:S01]  /*16c0*/  IMAD.MOV.U32 R8, RZ, RZ, 0x1 ;  /* 0x00000001ff087424 */ /* 0x000fe200078e00ff */
[----:B------:R-:W1:Y:S01]  /*16d0*/  LDCU.64 UR26, c[0x0][0x348] ;  /* 0x00006900ff1a77ac */ /* 0x000e620008000a00 */
[----:B--2---:R-:W-:-:S02]  /*16e0*/  UIADD3 UR5, UPT, UPT, UR6, 0x7f, URZ ;  /* 0x0000007f06057890 */ /* 0x004fc4000fffe0ff */
[----:B------:R-:W-:Y:S02]  /*16f0*/  USHF.R.U32.HI UR45, URZ, 0x7, UR28 ;  /* 0x00000007ff2d7899 */ /* 0x000fe4000801161c */
[----:B------:R-:W-:Y:S02]  /*1700*/  USHF.R.S32.HI UR4, URZ, 0x1f, UR5 ;  /* 0x0000001fff047899 */ /* 0x000fe40008011405 */
[----:B---3--:R-:W-:Y:S02]  /*1710*/  ULEA UR7, UR8, UR7, 0x18 ;  /* 0x0000000708077291 */ /* 0x008fe4000f8ec0ff */
[----:B------:R-:W-:Y:S02]  /*1720*/  ULEA.HI UR4, UR4, UR5, URZ, 0x7 ;  /* 0x0000000504047291 */ /* 0x000fe4000f8f38ff */
[----:B------:R-:W-:Y:S02]  /*1730*/  UIADD3 UR46, UPT, UPT, UR6, 0xfe, URZ ;  /* 0x000000fe062e7890 */ /* 0x000fe4000fffe0ff */
[----:B------:R-:W-:-:S02]  /*1740*/  USHF.R.S32.HI UR43, URZ, 0x7, UR4 ;  /* 0x00000007ff2b7899 */ /* 0x000fc40008011404 */
[----:B------:R-:W-:Y:S02]  /*1750*/  UIADD3 UR4, UPT, UPT, UR6, -0x1, URZ ;  /* 0xffffffff06047890 */ /* 0x000fe4000fffe0ff */
[----:B------:R-:W-:Y:S02]  /*1760*/  UISETP.LT.U32.AND UP0, UPT, UR43, 0x3, UPT ;  /* 0x000000032b00788c */ /* 0x000fe4000bf01070 */
[----:B------:R-:W-:Y:S02]  /*1770*/  UISETP.GE.U32.AND UP2, UPT, UR4, -0xff, UPT ;  /* 0xffffff010400788c */ /* 0x000fe4000bf46070 */
[----:B------:R-:W-:Y:S01]  /*1780*/  USEL UR41, UR43, 0x3, UP0 ;  /* 0x000000032b297887 */ /* 0x000fe20008000000 */
[----:B------:R-:W2:Y:S03]  /*1790*/  LDCU UR39, c[0x0][0x374] ;  /* 0x00006e80ff2777ac */ /* 0x000ea60008000800 */
[----:B------:R-:W-:-:S02]  /*17a0*/  UIADD3 UR21, UPT, UPT, UR41, -0x1, URZ ;  /* 0xffffffff29157890 */ /* 0x000fc4000fffe0ff */
[----:B------:R-:W-:-:S03]  /*17b0*/  USEL UR24, UR24, 0x2, UP1 ;  /* 0x0000000218187887 */ /* 0x000fc60008800000 */
[----:B------:R-:W-:Y:S02]  /*17c0*/  @UP2 UIADD3 UR21, UPT, UPT, UR41, URZ, URZ ;  /* 0x000000ff29152290 */ /* 0x000fe4000fffe0ff */
[----:B------:R-:W-:Y:S02]  /*17d0*/  UIADD3 UR29, UPT, UPT, UR7, 0xc400, UR28 ;  /* 0x0000c400071d7890 */ /* 0x000fe4000fffe01c */
[----:B------:R-:W-:Y:S02]  /*17e0*/  UIADD3 UR44, UPT, UPT, UR43, -UR41, URZ ;  /* 0x800000292b2c7290 */ /* 0x000fe4000fffe0ff */
[----:B------:R-:W-:Y:S01]  /*17f0*/  UIADD3 UR21, UPT, UPT, UR21, 0x1, URZ ;  /* 0x0000000115157890 */ /* 0x000fe2000fffe0ff */
[----:B-1--4-:R-:W-:-:S11]  /*1800*/  UMOV UR5, URZ ;  /* 0x000000ff00057c82 */ /* 0x012fd60008000000 */
.L_x_42:
[----:B-1----:R-:W1:Y:S02]  /*1810*/  S2UR UR4, SR_CgaCtaId ;  /* 0x00000000000479c3 */ /* 0x002e640000008800 */
[----:B-1----:R-:W-:-:S09]  /*1820*/  UISETP.NE.AND UP0, UPT, UR4, URZ, UPT ;  /* 0x000000ff0400728c */ /* 0x002fd2000bf05270 */
[----:B------:R-:W-:Y:S05]  /*1830*/  BRA.U UP0, `(.L_x_23) ;  /* 0x0000000100287547 */ /* 0x000fea000b800000 */
[----:B------:R-:W-:Y:S02]  /*1840*/  LEA R0, R9, UR7, 0x3 ;  /* 0x0000000709007c11 */ /* 0x000fe4000f8e18ff */
[----:B------:R-:W-:-:S04]  /*1850*/  SHF.L.U32 R3, R8, 0x1f, RZ ;  /* 0x0000001f08037819 */ /* 0x000fc800000006ff */
[----:B------:R-:W1:Y:S02]  /*1860*/  SYNCS.PHASECHK.TRANS64.TRYWAIT P0, [R0+URZ+0xf0], R3 ;  /* 0x0000f003000075a7 */ /* 0x000e6400080011ff */
[----:B-1----:R-:W-:Y:S05]  /*1870*/  @!P0 BRA `(.L_x_24) ;  /* 0x0000007c00948947 */ /* 0x002fea0003800000 */
.L_x_131:
[----:B------:R3:W-:Y:S01]  /*1880*/  SYNCS.ARRIVE.TRANS64.A1T0 RZ, [R0+URZ+0xe0], RZ ;  /* 0x0000e0ff00ff79a7 */ /* 0x0007e200081000ff */
[----:B------:R-:W-:-:S05]  /*1890*/  VIADD R9, R9, 0x1 ;  /* 0x0000000109097836 */ /* 0x000fca0000000000 */
[----:B------:R-:W-:-:S04]  /*18a0*/  ISETP.NE.AND P0, PT, R9, 0x2, PT ;  /* 0x000000020900780c */ /* 0x000fc80003f05270 */
[----:B-1----:R-:W-:Y:S02]  /*18b0*/  SEL R3, RZ, 0x1, P0 ;  /* 0x00000001ff037807 */ /* 0x002fe40000000000 */
[----:B------:R-:W-:Y:S02]  /*18c0*/  SEL R9, R9, RZ, P0 ;  /* 0x000000ff09097207 */ /* 0x000fe40000000000 */
[----:B------:R-:W-:-:S07]  /*18d0*/  LOP3.LUT R8, R8, R3, RZ, 0x3c, !PT ;  /* 0x0000000308087212 */ /* 0x000fce00078e3cff */
.L_x_23:
[----:B------:R-:W-:Y:S01]  /*18e0*/  ULEA UR4, UR5, UR7, 0x3 ;  /* 0x0000000705047291 */ /* 0x000fe2000f8e18ff */
[----:B---3--:R-:W-:Y:S01]  /*18f0*/  SHF.L.U32 R0, R12, 0x1f, RZ ;  /* 0x0000001f0c007819 */ /* 0x008fe200000006ff */
[----:B------:R-:W-:Y:S02]  /*1900*/  UISETP.GE.U32.AND UP0, UPT, UR46, 0xff, UPT ;  /* 0x000000ff2e00788c */ /* 0x000fe4000bf06070 */
[----:B------:R-:W-:Y:S02]  /*1910*/  USHF.L.U32 UR35, UR30, 0x6, URZ ;  /* 0x000000061e237899 */ /* 0x000fe400080006ff */
[----:B------:R-:W-:Y:S01]  /*1920*/  ULEA UR19, UR31, UR45, 0x8 ;  /* 0x0000002d1f137291 */ /* 0x000fe2000f8e40ff */
[----:B------:R-:W-:Y:S02]  /*1930*/  UMOV UR13, URZ ;  /* 0x000000ff000d7c82 */ /* 0x000fe40008000000 */
[----:B------:R1:W3:Y:S02]  /*1940*/  SYNCS.PHASECHK.TRANS64.TRYWAIT P0, [UR4+0x18], R0 ;  /* 0x00001800ff0075a7 */ /* 0x0002e40008001104 */
[----:B------:R-:W-:Y:S07]  /*1950*/  BRA.U !UP0, `(.L_x_25) ;  /* 0x0000000108bc7547 */ /* 0x000fee000b800000 */
[----:B------:R-:W-:Y:S01]  /*1960*/  UMOV UR6, URZ ;  /* 0x000000ff00067c82 */ /* 0x000fe20008000000 */
[----:B------:R-:W-:-:S05]  /*1970*/  UMOV UR4, UR5 ;  /* 0x0000000500047c82 */ /* 0x000fca0008000000 */
.L_x_31:
[----:B------:R-:W-:Y:S01]  /*1980*/  ULEA UR33, UR4, UR7, 0x3 ;  /* 0x0000000704217291 */ /* 0x000fe2000f8e18ff */
[----:B---3--:R-:W-:Y:S01]  /*1990*/  @!P3 MOV R2, 0xa000 ;  /* 0x0000a0000002b802 */ /* 0x008fe20000000f00 */
[----:B-1-34-:R-:W-:Y:S10]  /*19a0*/  @P0 BRA `(.L_x_26) ;  /* 0x00000000000c0947 */ /* 0x01aff40003800000 */
[----:B------:R-:W-:-:S04]  /*19b0*/  SHF.L.U32 R3, R12, 0x1f, RZ ;  /* 0x0000001f0c037819 */ /* 0x000fc800000006ff */
[----:B------:R-:W3:Y:S02]  /*19c0*/  SYNCS.PHASECHK.TRANS64.TRYWAIT P0, [UR33+0x18], R3 ;  /* 0x00001803ff0075a7 */ /* 0x000ee40008001121 */
[----:B---3--:R-:W-:Y:S05]  /*19d0*/  @!P0 BRA `(.L_x_27) ;  /* 0x0000007c00508947 */ /* 0x008fea0003800000 */
.L_x_26:
[----:B------:R3:W-:Y:S01]  /*19e0*/  @!P3 SYNCS.ARRIVE.TRANS64 RZ, [UR33], R2 ;  /* 0x00000002ffffb9a7 */ /* 0x0007e20008000021 */
[----:B------:R-:W-:-:S04]  /*19f0*/  ULOP3.LUT UR5, UR24, 0x2, URZ, 0xfc, !UPT ;  /* 0x0000000218057892 */ /* 0x000fc8000f8efcff */
[----:B------:R-:W-:-:S09]  /*1a00*/  UISETP.NE.AND UP0, UPT, UR5, 0x2, UPT ;  /* 0x000000020500788c */ /* 0x000fd2000bf05270 */
[----:B------:R-:W-:Y:S05]  /*1a10*/  BRA.U UP0, `(.L_x_28) ;  /* 0x0000000100047547 */ /* 0x000fea000b800000 */
[----:B--2---:R-:W-:Y:S05]  /*1a20*/  BPT.TRAP 0x1 ;  /* 0x000000040000795c */ /* 0x004fea0000300000 */
.L_x_28:
[----:B------:R-:W-:Y:S04]  /*1a30*/  BSSY.RECONVERGENT B0, `(.L_x_29) ;  /* 0x0000003000007945 */ /* 0x000fe80003800200 */
[----:B------:R-:W-:Y:S05]  /*1a40*/  @P2 BRA `(.L_x_30) ;  /* 0x0000000000042947 */ /* 0x000fea0003800000 */
[----:B--2---:R-:W-:Y:S05]  /*1a50*/  BPT.TRAP 0x1 ;  /* 0x000000040000795c */ /* 0x004fea0000300000 */
.L_x_30:
[----:B--2---:R-:W-:Y:S05]  /*1a60*/  BSYNC.RECONVERGENT B0 ;  /* 0x0000000000007941 */ /* 0x004fea0003800200 */
.L_x_29:
[----:B------:R-:W-:Y:S02]  /*1a70*/  UIADD3 UR5, UPT, UPT, UR4, 0x1, URZ ;  /* 0x0000000104057890 */ /* 0x000fe4000fffe0ff */
[----:B------:R-:W-:Y:S02]  /*1a80*/  USHF.L.U32 UR34, UR6, 0x7, URZ ;  /* 0x0000000706227899 */ /* 0x000fe400080006ff */
[----:B------:R-:W-:Y:S02]  /*1a90*/  UISETP.NE.AND UP0, UPT, UR5, 0x3, UPT ;  /* 0x000000030500788c */ /* 0x000fe4000bf05270 */
[----:B------:R-:W-:Y:S02]  /*1aa0*/  UIADD3 UR6, UPT, UPT, UR6, 0x1, URZ ;  /* 0x0000000106067890 */ /* 0x000fe4000fffe0ff */
[----:B------:R-:W-:Y:S02]  /*1ab0*/  USEL UR9, URZ, 0x1, UP0 ;  /* 0x00000001ff097887 */ /* 0x000fe40008000000 */
[----:B------:R-:W-:-:S02]  /*1ac0*/  USEL UR5, UR5, URZ, UP0 ;  /* 0x000000ff05057287 */ /* 0x000fc40008000000 */
[----:B------:R-:W-:Y:S02]  /*1ad0*/  ULEA UR32, UR4, UR7, 0xd ;  /* 0x0000000704207291 */ /* 0x000fe4000f8e68ff */
[----:B------:R-:W-:Y:S01]  /*1ae0*/  ULEA UR8, UR5, UR7, 0x3 ;  /* 0x0000000705087291 */ /* 0x000fe2000f8e18ff */
[----:B------:R-:W-:Y:S01]  /*1af0*/  LOP3.LUT R12, R12, UR9, RZ, 0x3c, !PT ;  /* 0x000000090c0c7c12 */ /* 0x000fe2000f8e3cff */
[----:B------:R-:W-:Y:S02]  /*1b00*/  UIADD3 UR10, UP1, UPT, UR26, 0x80, URZ ;  /* 0x000000801a0a7890 */ /* 0x000fe4000ff3e0ff */
[----:B------:R-:W-:Y:S01]  /*1b10*/  ULEA UR16, UR4, UR28, 0xf ;  /* 0x0000001c04107291 */ /* 0x000fe2000f8e78ff */
[----:B-1----:R-:W-:Y:S01]  /*1b20*/  SHF.L.U32 R0, R12, 0x1f, RZ ;  /* 0x0000001f0c007819 */ /* 0x002fe200000006ff */
[----:B------:R-:W-:Y:S02]  /*1b30*/  UIADD3.X UR11, UPT, UPT, URZ, UR27, URZ, UP1, !UPT ;  /* 0x0000001bff0b7290 */ /* 0x000fe40008ffe4ff */
[----:B------:R-:W-:Y:S01]  /*1b40*/  UIADD3 UR32, UPT, UPT, UR32, 0x6400, URZ ;  /* 0x0000640020207890 */ /* 0x000fe2000fffe0ff */
[----:B------:R4:W1:Y:S01]  /*1b50*/  SYNCS.PHASECHK.TRANS64.TRYWAIT P0, [UR8+0x18], R0 ;  /* 0x00001800ff0075a7 */ /* 0x0008620008001108 */
[----:B------:R-:W-:-:S02]  /*1b60*/  UIADD3 UR8, UP0, UPT, UR26, 0x180, URZ ;  /* 0x000001801a087890 */ /* 0x000fc4000ff1e0ff */
[----:B------:R-:W-:Y:S02]  /*1b70*/  UIADD3 UR16, UPT, UPT, UR7, 0xc400, UR16 ;  /* 0x0000c40007107890 */ /* 0x000fe4000fffe010 */
[----:B------:R-:W-:Y:S02]  /*1b80*/  UIADD3.X UR9, UPT, UPT, URZ, UR27, URZ, UP0, !UPT ;  /* 0x0000001bff097290 */ /* 0x000fe400087fe4ff */
[----:B------:R-:W-:Y:S01]  /*1b90*/  UISETP.NE.AND UP0, UPT, UR6, UR21, UPT ;  /* 0x000000150600728c */ /* 0x000fe2000bf05270 */
[----:B------:R-:W-:Y:S01]  /*1ba0*/  UMOV UR12, 0x0 ;  /* 0x00000000000c7882 */ /* 0x000fe20000000000 */
[----:B------:R-:W-:Y:S01]  /*1bb0*/  UMOV UR13, 0x10000000 ;  /* 0x10000000000d7882 */ /* 0x000fe20000000000 */
[----:B------:R-:W-:Y:S01]  /*1bc0*/  UMOV UR4, 0x30000 ;  /* 0x0003000000047882 */ /* 0x000fe20000000000 */
[----:B------:R-:W-:Y:S01]  /*1bd0*/  UMOV UR20, UR36 ;  /* 0x0000002400147c82 */ /* 0x000fe20008000000 */
[----:B------:R-:W-:Y:S01]  /*1be0*/  UMOV UR17, UR33 ;  /* 0x0000002100117c82 */ /* 0x000fe20008000000 */
[----:B------:R-:W-:Y:S01]  /*1bf0*/  UMOV UR18, UR34 ;  /* 0x0000002200127c82 */ /* 0x000fe20008000000 */
[----:B------:R-:W-:Y:S01]  /*1c00*/  UTMALDG.3D [UR32], [UR10], desc[UR12] ;  /* 0x00000c200a0075b4 */ /* 0x000fe20008011000 */
[----:B------:R2:W-:Y:S02]  /*1c10*/  UTMALDG.3D.MULTICAST [UR16], [UR8], UR4, desc[UR12] ;  /* 0x00000c10080073b4 */ /* 0x0005e40008011804 */
[----:B--2---:R-:W-:Y:S01]  /*1c20*/  UMOV UR13, UR21 ;  /* 0x00000015000d7c82 */ /* 0x004fe20008000000 */
[----:B------:R-:W-:Y:S01]  /*1c30*/  UMOV UR4, UR5 ;  /* 0x0000000500047c82 */ /* 0x000fe20008000000 */
[----:B------:R-:W-:Y:S05]  /*1c40*/  BRA.U UP0, `(.L_x_31) ;  /* 0xfffffffd004c7547 */ /* 0x000fea000b83ffff */
.L_x_25:
[----:B------:R-:W-:Y:S01]  /*1c50*/  ULEA UR4, UR5, UR7, 0x3 ;  /* 0x0000000705047291 */ /* 0x000fe2000f8e18ff */
[----:B-1--4-:R-:W-:Y:S01]  /*1c60*/  SHF.L.U32 R0, R12, 0x1f, RZ ;  /* 0x0000001f0c007819 */ /* 0x012fe200000006ff */
[----:B------:R-:W-:Y:S01]  /*1c70*/  @!P1 SYNCS.ARRIVE.TRANS64.A1T0 RZ, [UR7+0x78], RZ ;  /* 0x000078ffffff99a7 */ /* 0x000fe20008100007 */
[----:B------:R-:W-:-:S06]  /*1c80*/  UISETP.GT.AND UP0, UPT, UR43, UR41, UPT ;  /* 0x000000292b00728c */ /* 0x000fcc000bf04270 */
[----:B---3--:R1:W3:Y:S03]  /*1c90*/  SYNCS.PHASECHK.TRANS64.TRYWAIT P0, [UR4+0x18], R0 ;  /* 0x00001800ff0075a7 */ /* 0x0082e60008001104 */
[----:B------:R-:W-:Y:S05]  /*1ca0*/  BRA.U !UP0, `(.L_x_32) ;  /* 0x0000000108bc7547 */ /* 0x000fea000b800000 */
[----:B------:R-:W-:Y:S01]  /*1cb0*/  UIADD3 UR25, UPT, UPT, UR44, UR13, URZ ;  /* 0x0000000d2c197290 */ /* 0x000fe2000fffe0ff */
[----:B------:R-:W-:-:S11]  /*1cc0*/  UMOV UR4, UR5 ;  /* 0x0000000500047c82 */ /* 0x000fd60008000000 */
.L_x_38:
[----:B------:R-:W-:Y:S01]  /*1cd0*/  ULEA UR9, UR4, UR7, 0x3 ;  /* 0x0000000704097291 */ /* 0x000fe2000f8e18ff */
[----:B---3--:R-:W-:Y:S01]  /*1ce0*/  @!P3 MOV R2, 0xa000 ;  /* 0x0000a0000002b802 */ /* 0x008fe20000000f00 */
[----:B-1-3--:R-:W-:Y:S10]  /*1cf0*/  @P0 BRA `(.L_x_33) ;  /* 0x00000000000c0947 */ /* 0x00aff40003800000 */
[----:B------:R-:W-:-:S04]  /*1d00*/  SHF.L.U32 R3, R12, 0x1f, RZ ;  /* 0x0000001f0c037819 */ /* 0x000fc800000006ff */
[----:B------:R-:W3:Y:S02]  /*1d10*/  SYNCS.PHASECHK.TRANS64.TRYWAIT P0, [UR9+0x18], R3 ;  /* 0x00001803ff0075a7 */ /* 0x000ee40008001109 */
[----:B---3--:R-:W-:Y:S05]  /*1d20*/  @!P0 BRA `(.L_x_34) ;  /* 0x0000007800948947 */ /* 0x008fea0003800000 */
.L_x_33:
[----:B------:R3:W-:Y:S01]  /*1d30*/  @!P3 SYNCS.ARRIVE.TRANS64 RZ, [UR9], R2 ;  /* 0x00000002ffffb9a7 */ /* 0x0007e20008000009 */
[----:B------:R-:W-:-:S04]  /*1d40*/  ULOP3.LUT UR5, UR24, 0x2, URZ, 0xfc, !UPT ;  /* 0x0000000218057892 */ /* 0x000fc8000f8efcff */
[----:B------:R-:W-:-:S09]  /*1d50*/  UISETP.NE.AND UP0, UPT, UR5, 0x2, UPT ;  /* 0x000000020500788c */ /* 0x000fd2000bf05270 */
[----:B------:R-:W-:Y:S05]  /*1d60*/  BRA.U UP0, `(.L_x_35) ;  /* 0x0000000100047547 */ /* 0x000fea000b800000 */
[----:B--2---:R-:W-:Y:S05]  /*1d70*/  BPT.TRAP 0x1 ;  /* 0x000000040000795c */ /* 0x004fea0000300000 */
.L_x_35:
[----:B------:R-:W-:Y:S04]  /*1d80*/  BSSY.RECONVERGENT B0, `(.L_x_36) ;  /* 0x0000003000007945 */ /* 0x000fe80003800200 */
[----:B------:R-:W-:Y:S05]  /*1d90*/  @P2 BRA `(.L_x_37) ;  /* 0x0000000000042947 */ /* 0x000fea0003800000 */
[----:B--2---:R-:W-:Y:S05]  /*1da0*/  BPT.TRAP 0x1 ;  /* 0x000000040000795c */ /* 0x004fea0000300000 */
.L_x_37:
[----:B--2---:R-:W-:Y:S05]  /*1db0*/  BSYNC.RECONVERGENT B0 ;  /* 0x0000000000007941 */ /* 0x004fea0003800200 */
.L_x_36:
[----:B------:R-:W-:Y:S02]  /*1dc0*/  UIADD3 UR5, UPT, UPT, UR4, 0x1, URZ ;  /* 0x0000000104057890 */ /* 0x000fe4000fffe0ff */
[----:B------:R-:W-:Y:S02]  /*1dd0*/  UIADD3 UR14, UP1, UPT, UR26, 0x80, URZ ;  /* 0x000000801a0e7890 */ /* 0x000fe4000ff3e0ff */
[----:B------:R-:W-:Y:S02]  /*1de0*/  UISETP.NE.AND UP0, UPT, UR5, 0x3, UPT ;  /* 0x000000030500788c */ /* 0x000fe4000bf05270 */
[----:B------:R-:W-:Y:S02]  /*1df0*/  USHF.L.U32 UR10, UR13, 0x7, URZ ;  /* 0x000000070d0a7899 */ /* 0x000fe400080006ff */
[----:B------:R-:W-:Y:S02]  /*1e00*/  USEL UR8, URZ, 0x1, UP0 ;  /* 0x00000001ff087887 */ /* 0x000fe40008000000 */
[----:B------:R-:W-:-:S02]  /*1e10*/  USEL UR5, UR5, URZ, UP0 ;  /* 0x000000ff05057287 */ /* 0x000fc40008000000 */
[----:B------:R-:W-:Y:S02]  /*1e20*/  UIADD3 UR22, UP0, UPT, UR26, 0x180, URZ ;  /* 0x000001801a167890 */ /* 0x000fe4000ff1e0ff */
[----:B------:R-:W-:Y:S01]  /*1e30*/  LOP3.LUT R12, R12, UR8, RZ, 0x3c, !PT ;  /* 0x000000080c0c7c12 */ /* 0x000fe2000f8e3cff */
[----:B------:R-:W-:Y:S02]  /*1e40*/  ULEA UR8, UR4, UR7, 0xd ;  /* 0x0000000704087291 */ /* 0x000fe4000f8e68ff */
[----:B------:R-:W-:Y:S01]  /*1e50*/  ULEA UR6, UR5, UR7, 0x3 ;  /* 0x0000000705067291 */ /* 0x000fe2000f8e18ff */
[----:B-1----:R-:W-:Y:S01]  /*1e60*/  SHF.L.U32 R0, R12, 0x1f, RZ ;  /* 0x0000001f0c007819 */ /* 0x002fe200000006ff */
[----:B------:R-:W-:Y:S02]  /*1e70*/  UIADD3 UR8, UPT, UPT, UR8, 0x6400, URZ ;  /* 0x0000640008087890 */ /* 0x000fe4000fffe0ff */
[----:B------:R-:W-:Y:S02]  /*1e80*/  UIADD3.X UR15, UPT, UPT, URZ, UR27, URZ, UP1, !UPT ;  /* 0x0000001bff0f7290 */ /* 0x000fe40008ffe4ff */
[----:B------:R-:W-:-:S02]  /*1e90*/  ULEA UR16, UR4, UR29, 0xf ;  /* 0x0000001d04107291 */ /* 0x000fc4000f8e78ff */
[----:B------:R-:W-:Y:S01]  /*1ea0*/  UIADD3.X UR23, UPT, UPT, URZ, UR27, URZ, UP0, !UPT ;  /* 0x0000001bff177290 */ /* 0x000fe200087fe4ff */
[----:B------:R4:W1:Y:S01]  /*1eb0*/  SYNCS.PHASECHK.TRANS64.TRYWAIT P0, [UR6+0x18], R0 ;  /* 0x00001800ff0075a7 */ /* 0x0008620008001106 */
[----:B------:R-:W-:Y:S01]  /*1ec0*/  UMOV UR30, 0x0 ;  /* 0x00000000001e7882 */ /* 0x000fe20000000000 */
[----:B------:R-:W-:Y:S01]  /*1ed0*/  UMOV UR31, 0x10000000 ;  /* 0x10000000001f7882 */ /* 0x000fe20000000000 */
[----:B------:R-:W-:Y:S01]  /*1ee0*/  UMOV UR11, UR35 ;  /* 0x00000023000b7c82 */ /* 0x000fe20008000000 */
[----:B------:R-:W-:Y:S01]  /*1ef0*/  UMOV UR12, UR36 ;  /* 0x00000024000c7c82 */ /* 0x000fe20008000000 */
[----:B------:R-:W-:Y:S01]  /*1f00*/  UMOV UR6, 0x30000 ;  /* 0x0003000000067882 */ /* 0x000fe20000000000 */
[----:B------:R-:W-:Y:S01]  /*1f10*/  UMOV UR20, UR36 ;  /* 0x0000002400147c82 */ /* 0x000fe20008000000 */
[----:B------:R-:W-:Y:S01]  /*1f20*/  UMOV UR17, UR9 ;  /* 0x0000000900117c82 */ /* 0x000fe20008000000 */
[----:B------:R-:W-:Y:S01]  /*1f30*/  UMOV UR18, UR10 ;  /* 0x0000000a00127c82 */ /* 0x000fe20008000000 */
[----:B------:R4:W-:Y:S01]  /*1f40*/  UTMALDG.3D [UR8], [UR14], desc[UR30] ;  /* 0x00001e080e0075b4 */ /* 0x0009e20008011000 */
[----:B------:R-:W-:Y:S01]  /*1f50*/  UIADD3 UR13, UPT, UPT, UR13, 0x1, URZ ;  /* 0x000000010d0d7890 */ /* 0x000fe2000fffe0ff */
[----:B------:R-:W-:-:S03]  /*1f60*/  UMOV UR4, UR5 ;  /* 0x0000000500047c82 */ /* 0x000fc60008000000 */
[----:B------:R-:W-:Y:S01]  /*1f70*/  UISETP.NE.AND UP0, UPT, UR13, UR25, UPT ;  /* 0x000000190d00728c */ /* 0x000fe2000bf05270 */
[----:B------:R4:W-:Y:S08]  /*1f80*/  UTMALDG.3D.MULTICAST [UR16], [UR22], UR6, desc[UR30] ;  /* 0x00001e10160073b4 */ /* 0x0009f00008011806 */
[----:B----4-:R-:W-:Y:S05]  /*1f90*/  BRA.U UP0, `(.L_x_38) ;  /* 0xfffffffd004c7547 */ /* 0x010fea000b83ffff */
.L_x_32:
[C---:B------:R-:W-:Y:S01]  /*1fa0*/  LEA R3, R11.reuse, UR7, 0x3 ;  /* 0x000000070b037c11 */ /* 0x040fe2000f8e18ff */
[----:B------:R-:W-:Y:S01]  /*1fb0*/  NOP ;  /* 0x0000000000007918 */ /* 0x000fe20000000000 */
[----:B-1----:R-:W-:Y:S02]  /*1fc0*/  SHF.L.U32 R0, R10, 0x1f, RZ ;  /* 0x0000001f0a007819 */ /* 0x002fe400000006ff */
[----:B------:R-:W-:Y:S02]  /*1fd0*/  LEA R5, R11, UR7, 0x4 ;  /* 0x000000070b057c11 */ /* 0x000fe4000f8e20ff */
[----:B---3--:R-:W1:Y:S02]  /*1fe0*/  SYNCS.PHASECHK.TRANS64.TRYWAIT P0, [R3+URZ+0x80], R0 ;  /* 0x00008000030075a7 */ /* 0x008e6400080011ff */
[----:B-1----:R-:W-:Y:S05]  /*1ff0*/  @!P0 BRA `(.L_x_39) ;  /* 0x0000007400f88947 */ /* 0x002fea0003800000 */
.L_x_134:
[----:B------:R-:W3:Y:S01]  /*2000*/  LDS.128 R4, [R5+0x110] ;  /* 0x0001100005047984 */ /* 0x000ee20000000c00 */
[----:B------:R-:W-:Y:S01]  /*2010*/  UISETP.GE.AND UP0, UPT, UR42, 0x1, UPT ;  /* 0x000000012a00788c */ /* 0x000fe2000bf06270 */
[----:B------:R-:W-:Y:S01]  /*2020*/  @!PT LDS RZ, [RZ] ;  /* 0x00000000fffff984 */ /* 0x000fe20000000800 */
[----:B------:R-:W-:Y:S01]  /*2030*/  @!PT LDS RZ, [RZ] ;  /* 0x00000000fffff984 */ /* 0x000fe20000000800 */
[----:B------:R-:W-:Y:S01]  /*2040*/  @!PT LDS RZ, [RZ] ;  /* 0x00000000fffff984 */ /* 0x000fe20000000800 */
[----:B------:R-:W-:Y:S01]  /*2050*/  @!PT LDS RZ, [RZ] ;  /* 0x00000000fffff984 */ /* 0x000fe20000000800 */
[----:B------:R4:W-:Y:S06]  /*2060*/  MEMBAR.ALL.CTA ;  /* 0x0000000000007992 */ /* 0x0009ec0000008000 */
[----:B----4-:R-:W4:Y:S01]  /*2070*/  FENCE.VIEW.ASYNC.S ;  /* 0x00000000000073c6 */ /* 0x010f220000000000 */
[----:B---3--:R-:W-:-:S13]  /*2080*/  LOP3.LUT P0, RZ, R6, 0x1, RZ, 0xc0, !PT ;  /* 0x0000000106ff7812 */ /* 0x008fda000780c0ff */
[----:B----4-:R-:W-:Y:S01]  /*2090*/  VOTEU.ANY UP1, P0 ;  /* 0x0000000000ff7886 */ /* 0x010fe20000020100 */
[----:B------:R-:W-:-:S13]  /*20a0*/  PLOP3.LUT P0, PT, PT, PT, UP1, 0x80, 0x8 ;  /* 0x000000000008781c */ /* 0x000fda0003f0f018 */
[----:B-1----:R-:W-:Y:S02]  /*20b0*/  @P0 LOP3.LUT R0, R5, 0xffff, RZ, 0xc0, !PT ;  /* 0x0000ffff05000812 */ /* 0x002fe400078ec0ff */
[----:B------:R-:W-:Y:S02]  /*20c0*/  @P0 MOV R2, R4 ;  /* 0x0000000400020202 */ /* 0x000fe40000000f00 */
[----:B------:R-:W-:Y:S01]  /*20d0*/  @P0 R2UR UR6, R0 ;  /* 0x00000000000602ca */ /* 0x000fe200000e0000 */
[----:B------:R-:W-:Y:S01]  /*20e0*/  VIADD R0, R3, 0x90 ;  /* 0x0000009003007836 */ /* 0x000fe20000000000 */
[----:B------:R-:W-:Y:S02]  /*20f0*/  @P0 SHF.R.U32.HI R4, RZ, 0x10, R5 ;  /* 0x00000010ff040819 */ /* 0x000fe40000011605 */
[----:B------:R-:W-:Y:S02]  /*2100*/  @P0 R2UR UR8, R2 ;  /* 0x00000000020802ca */ /* 0x000fe400000e0000 */
[----:B------:R-:W-:-:S02]  /*2110*/  PRMT R0, RZ, 0x654, R0 ;  /* 0x00000654ff007816 */ /* 0x000fc40000000000 */
[----:B------:R-:W-:Y:S02]  /*2120*/  @P0 R2UR UR4, R4 ;  /* 0x00000000040402ca */ /* 0x000fe400000e0000 */
[----:B------:R1:W-:Y:S03]  /*2130*/  SYNCS.ARRIVE.TRANS64.RED.A1T0 RZ, [R0+URZ], RZ ;  /* 0x000000ff00ff79a7 */ /* 0x0003e600081004ff */
[----:B------:R-:W-:-:S04]  /*2140*/  @UP1 UMOV UR37, UR6 ;  /* 0x0000000600251c82 */ /* 0x000fc80008000000 */
[----:B------:R-:W-:-:S04]  /*2150*/  @UP1 UMOV UR38, UR8 ;  /* 0x0000000800261c82 */ /* 0x000fc80008000000 */
[----:B------:R-:W-:Y:S01]  /*2160*/  @UP1 UMOV UR36, UR4 ;  /* 0x0000000400241c82 */ /* 0x000fe20008000000 */
[----:B------:R-:W-:Y:S05]  /*2170*/  BRA.U !UP0, `(.L_x_40) ;  /* 0x0000000108d47547 */ /* 0x000fea000b800000 */
[----:B------:R-:W2:Y:S01]  /*2180*/  LDCU.128 UR12, c[0x0][0xb10] ;  /* 0x00016200ff0c77ac */ /* 0x000ea20008000c00 */
[----:B------:R-:W3:Y:S01]  /*2190*/  LDCU UR25, c[0x0][0xb20] ;  /* 0x00016400ff1977ac */ /* 0x000ee20008000800 */
[----:B------:R-:W4:Y:S01]  /*21a0*/  LDCU UR20, c[0x0][0xb0c] ;  /* 0x00016180ff1477ac */ /* 0x000f220008000800 */
[----:B------:R-:W1:Y:S01]  /*21b0*/  LDCU.64 UR10, c[0x0][0xb28] ;  /* 0x00016500ff0a77ac */ /* 0x000e620008000a00 */
[----:B------:R-:W-:Y:S02]  /*21c0*/  UISETP.NE.AND UP3, UPT, UR42, 0x1, UPT ;  /* 0x000000012a00788c */ /* 0x000fe4000bf65270 */
[----:B--2---:R-:W-:Y:S02]  /*21d0*/  UIMAD.WIDE.U32 UR16, UR39, UR15, URZ ;  /* 0x0000000f271072a5 */ /* 0x004fe4000f8e00ff */
[----:B------:R-:W-:Y:S02]  /*21e0*/  UIMAD.WIDE.U32 UR8, UR40, UR12, URZ ;  /* 0x0000000c280872a5 */ /* 0x000fe4000f8e00ff */
[----:B------:R-:W-:-:S02]  /*21f0*/  UISETP.NE.AND UP0, UPT, UR14, 0x1, UPT ;  /* 0x000000010e00788c */ /* 0x000fc4000bf05270 */
[----:B------:R-:W-:Y:S01]  /*2200*/  UIMAD.WIDE.U32 UR22, UR37, UR15, URZ ;  /* 0x0000000f251672a5 */ /* 0x000fe2000f8e00ff */
[----:B------:R-:W-:Y:S02]  /*2210*/  UMOV UR16, UR17 ;  /* 0x0000001100107c82 */ /* 0x000fe40008000000 */
[----:B------:R-:W-:Y:S01]  /*2220*/  UMOV UR8, UR9 ;  /* 0x0000000900087c82 */ /* 0x000fe20008000000 */
[----:B---3--:R-:W-:Y:S02]  /*2230*/  USHF.R.U32.HI UR16, URZ, UR25, UR16 ;  /* 0x00000019ff107299 */ /* 0x008fe40008011610 */
[----:B----4-:R-:W-:Y:S02]  /*2240*/  UISETP.NE.AND UP2, UPT, UR20, 0x1, UPT ;  /* 0x000000011400788c */ /* 0x010fe4000bf45270 */
[----:B------:R-:W-:Y:S02]  /*2250*/  USHF.R.U32.HI UR8, URZ, UR13, UR8 ;  /* 0x0000000dff087299 */ /* 0x000fe40008011608 */
[----:B------:R-:W-:-:S02]  /*2260*/  USEL UR6, UR39, UR16, !UP0 ;  /* 0x0000001027067287 */ /* 0x000fc4000c000000 */
[----:B------:R-:W-:Y:S02]  /*2270*/  USEL UR8, UR40, UR8, !UP2 ;  /* 0x0000000828087287 */ /* 0x000fe4000d000000 */
[----:B-1----:R-:W-:Y:S01]  /*2280*/  UIMAD.WIDE.U32 UR16, UR6, UR10, URZ ;  /* 0x0000000a061072a5 */ /* 0x002fe2000f8e00ff */
[----:B------:R-:W-:Y:S01]  /*2290*/  UMOV UR4, UR23 ;  /* 0x0000001700047c82 */ /* 0x000fe20008000000 */
[----:B------:R-:W-:Y:S02]  /*22a0*/  UIMAD.WIDE.U32 UR18, UR38, UR12, URZ ;  /* 0x0000000c261272a5 */ /* 0x000fe4000f8e00ff */
[----:B------:R-:W-:-:S03]  /*22b0*/  UIMAD.WIDE.U32 UR22, UR8, UR10, URZ ;  /* 0x0000000a081672a5 */ /* 0x000fc6000f8e00ff */
[----:B------:R-:W-:Y:S01]  /*22c0*/  UMOV UR16, UR17 ;  /* 0x0000001100107c82 */ /* 0x000fe20008000000 */
[----:B------:R-:W-:Y:S02]  /*22d0*/  USHF.R.U32.HI UR4, URZ, UR25, UR4 ;  /* 0x00000019ff047299 */ /* 0x000fe40008011604 */
[----:B------:R-:W-:Y:S01]  /*22e0*/  @UP3 USHF.R.U32.HI UR6, URZ, UR11, UR16 ;  /* 0x0000000bff063299 */ /* 0x000fe20008011610 */
[----:B------:R-:W-:Y:S01]  /*22f0*/  UMOV UR18, UR19 ;  /* 0x0000001300127c82 */ /* 0x000fe20008000000 */
[----:B------:R-:W-:Y:S01]  /*2300*/  UMOV UR22, UR23 ;  /* 0x0000001700167c82 */ /* 0x000fe20008000000 */
[----:B------:R-:W-:Y:S02]  /*2310*/  USHF.R.U32.HI UR13, URZ, UR13, UR18 ;  /* 0x0000000dff0d7299 */ /* 0x000fe40008011612 */
[----:B------:R-:W-:Y:S02]  /*2320*/  USEL UR4, UR37, UR4, !UP0 ;  /* 0x0000000425047287 */ /* 0x000fe4000c000000 */
[----:B------:R-:W-:-:S02]  /*2330*/  @UP3 USHF.R.U32.HI UR8, URZ, UR11, UR22 ;  /* 0x0000000bff083299 */ /* 0x000fc40008011616 */
[----:B------:R-:W-:Y:S02]  /*2340*/  UIMAD UR9, UR42, UR6, URZ ;  /* 0x000000062a0972a4 */ /* 0x000fe4000f8e02ff */
[----:B------:R-:W-:Y:S02]  /*2350*/  USEL UR6, UR38, UR13, !UP2 ;  /* 0x0000000d26067287 */ /* 0x000fe4000d000000 */
[----:B------:R-:W-:Y:S02]  /*2360*/  UIMAD UR12, UR42, UR8, URZ ;  /* 0x000000082a0c72a4 */ /* 0x000fe4000f8e02ff */
[----:B------:R-:W-:Y:S02]  /*2370*/  UISETP.GE.AND UP0, UPT, UR4, UR9, UPT ;  /* 0x000000090400728c */ /* 0x000fe4000bf06270 */
[----:B------:R-:W-:Y:S02]  /*2380*/  UIMAD.WIDE.U32 UR16, UR4, UR10, URZ ;  /* 0x0000000a041072a5 */ /* 0x000fe4000f8e00ff */
[----:B------:R-:W-:-:S02]  /*2390*/  UISETP.GE.OR UP0, UPT, UR6, UR12, UP0 ;  /* 0x0000000c0600728c */ /* 0x000fc40008706670 */
[----:B------:R-:W-:Y:S02]  /*23a0*/  UIMAD.WIDE.U32 UR12, UR6, UR10, URZ ;  /* 0x0000000a060c72a5 */ /* 0x000fe4000f8e00ff */
[----:B------:R-:W-:Y:S01]  /*23b0*/  UIADD3 UR15, UPT, UPT, -UR4, URZ, URZ ;  /* 0x000000ff040f7290 */ /* 0x000fe2000fffe1ff */
[----:B------:R-:W-:Y:S01]  /*23c0*/  UMOV UR10, UR17 ;  /* 0x00000011000a7c82 */ /* 0x000fe20008000000 */
[----:B------:R-:W-:Y:S02]  /*23d0*/  UIADD3 UR12, UPT, UPT, -UR6, URZ, URZ ;  /* 0x000000ff060c7290 */ /* 0x000fe4000fffe1ff */
[----:B------:R-:W-:-:S03]  /*23e0*/  USHF.R.U32.HI UR10, URZ, UR11, UR10 ;  /* 0x0000000bff0a7299 */ /* 0x000fc6000801160a */
[----:B------:R-:W-:Y:S01]  /*23f0*/  @!UP0 UMOV UR9, UR13 ;  /* 0x0000000d00098c82 */ /* 0x000fe20008000000 */
[----:B------:R-:W-:Y:S02]  /*2400*/  UIMAD UR15, UR14, UR15, UR37 ;  /* 0x0000000f0e0f72a4 */ /* 0x000fe4000f8e0225 */
[----:B------:R-:W-:Y:S02]  /*2410*/  USEL UR10, UR4, UR10, !UP3 ;  /* 0x0000000a040a7287 */ /* 0x000fe4000d800000 */
[----:B------:R-:W-:Y:S02]  /*2420*/  @!UP0 USHF.R.U32.HI UR9, URZ, UR11, UR9 ;  /* 0x0000000bff098299 */ /* 0x000fe40008011609 */
[----:B------:R-:W-:Y:S02]  /*2430*/  UIADD3 UR11, UPT, UPT, -UR10, URZ, URZ ;  /* 0x000000ff0a0b7290 */ /* 0x000fe4000fffe1ff */
[----:B------:R-:W-:Y:S02]  /*2440*/  @!UP0 USEL UR9, UR6, UR9, !UP3 ;  /* 0x0000000906098287 */ /* 0x000fe4000d800000 */
[----:B------:R-:W-:-:S02]  /*2450*/  UIMAD UR11, UR42, UR11, UR4 ;  /* 0x0000000b2a0b72a4 */ /* 0x000fc4000f8e0204 */
[----:B------:R-:W-:Y:S02]  /*2460*/  @!UP0 UIADD3 UR10, UPT, UPT, UR10, -UR9, URZ ;  /* 0x800000090a0a8290 */ /* 0x000fe4000fffe0ff */
[----:B------:R-:W-:Y:S02]  /*2470*/  @!UP0 UIMAD UR9, UR11, UR8, UR9 ;  /* 0x000000080b0982a4 */ /* 0x000fe4000f8e0209 */
[----:B------:R-:W-:Y:S02]  /*2480*/  @!UP0 UIMAD UR4, UR42, UR10, UR6 ;  /* 0x0000000a2a0482a4 */ /* 0x000fe4000f8e0206 */
[----:B------:R-:W-:Y:S02]  /*2490*/  UIMAD UR8, UR20, UR12, UR38 ;  /* 0x0000000c140872a4 */ /* 0x000fe4000f8e0226 */
[----:B------:R-:W-:Y:S01]  /*24a0*/  UIMAD UR37, UR4, UR14, UR15 ;  /* 0x0000000e042572a4 */ /* 0x000fe2000f8e020f */
[----:B------:R-:W-:Y:S02]  /*24b0*/  @!UP0 UMOV UR6, UR9 ;  /* 0x0000000900068c82 */ /* 0x000fe40008000000 */
[----:B------:R-:W-:-:S12]  /*24c0*/  UIMAD UR38, UR6, UR20, UR8 ;  /* 0x00000014062672a4 */ /* 0x000fd8000f8e0208 */
.L_x_40:
[----:B------:R-:W3:Y:S02]  /*24d0*/  LDCU UR4, c[0x0][0xb30] ;  /* 0x00016600ff0477ac */ /* 0x000ee40008000800 */
[----:B---3--:R-:W-:-:S09]  /*24e0*/  UISETP.NE.AND UP0, UPT, UR4, 0x1, UPT ;  /* 0x000000010400788c */ /* 0x008fd2000bf05270 */
[----:B------:R-:W-:Y:S05]  /*24f0*/  BRA.U UP0, `(.L_x_41) ;  /* 0x0000000100447547 */ /* 0x000fea000b800000 */
[----:B------:R-:W3:Y:S01]  /*2500*/  LDCU.128 UR12, c[0x0][0xb10] ;  /* 0x00016200ff0c77ac */ /* 0x000ee20008000c00 */
[----:B------:R-:W4:Y:S01]  /*2510*/  LDCU UR16, c[0x0][0xb0c] ;  /* 0x00016180ff1077ac */ /* 0x000f220008000800 */
[----:B------:R-:W1:Y:S01]  /*2520*/  LDCU UR17, c[0x0][0xb20] ;  /* 0x00016400ff1177ac */ /* 0x000e620008000800 */
[----:B---3--:R-:W-:Y:S02]  /*2530*/  UIMAD.WIDE.U32 UR10, UR38, UR12, URZ ;  /* 0x0000000c260a72a5 */ /* 0x008fe4000f8e00ff */
[----:B------:R-:W-:Y:S02]  /*2540*/  UIMAD.WIDE.U32 UR8, UR37, UR15, URZ ;  /* 0x0000000f250872a5 */ /* 0x000fe4000f8e00ff */
[----:B----4-:R-:W-:Y:S02]  /*2550*/  UISETP.NE.AND UP2, UPT, UR16, 0x1, UPT ;  /* 0x000000011000788c */ /* 0x010fe4000bf45270 */
[----:B------:R-:W-:Y:S01]  /*2560*/  UISETP.NE.AND UP0, UPT, UR14, 0x1, UPT ;  /* 0x000000010e00788c */ /* 0x000fe2000bf05270 */
[----:B------:R-:W-:-:S02]  /*2570*/  UMOV UR6, UR11 ;  /* 0x0000000b00067c82 */ /* 0x000fc40008000000 */
[----:B------:R-:W-:Y:S01]  /*2580*/  UMOV UR4, UR9 ;  /* 0x0000000900047c82 */ /* 0x000fe20008000000 */
[----:B------:R-:W-:Y:S02]  /*2590*/  USHF.R.U32.HI UR6, URZ, UR13, UR6 ;  /* 0x0000000dff067299 */ /* 0x000fe40008011606 */
[----:B-1----:R-:W-:Y:S02]  /*25a0*/  USHF.R.U32.HI UR4, URZ, UR17, UR4 ;  /* 0x00000011ff047299 */ /* 0x002fe40008011604 */
[----:B------:R-:W-:Y:S02]  /*25b0*/  USEL UR6, UR38, UR6, !UP2 ;  /* 0x0000000626067287 */ /* 0x000fe4000d000000 */
[----:B------:R-:W-:-:S04]  /*25c0*/  USEL UR4, UR37, UR4, !UP0 ;  /* 0x0000000425047287 */ /* 0x000fc8000c000000 */
[----:B------:R-:W-:Y:S02]  /*25d0*/  UIADD3 UR8, UPT, UPT, UR6, -UR4, URZ ;  /* 0x8000000406087290 */ /* 0x000fe4000fffe0ff */
[----:B------:R-:W-:Y:S02]  /*25e0*/  UIADD3 UR4, UPT, UPT, -UR6, UR4, URZ ;  /* 0x0000000406047290 */ /* 0x000fe4000fffe1ff */
[----:B------:R-:W-:Y:S02]  /*25f0*/  UIMAD UR37, UR8, UR14, UR37 ;  /* 0x0000000e082572a4 */ /* 0x000fe4000f8e0225 */
[----:B------:R-:W-:-:S12]  /*2600*/  UIMAD UR38, UR4, UR16, UR38 ;  /* 0x00000010042672a4 */ /* 0x000fd8000f8e0226 */
.L_x_41:
[----:B------:R-:W-:Y:S01]  /*2610*/  VIADD R11, R11, 0x1 ;  /* 0x000000010b0b7836 */ /* 0x000fe20000000000 */
[----:B------:R-:W-:Y:S01]  /*2620*/  R2UR UR4, R87 ;  /* 0x00000000570472ca */ /* 0x000fe200000e0000 */
[----:B------:R-:W-:Y:S01]  /*2630*/  UIADD3 UR31, UPT, UPT, UR37, UR59, URZ ;  /* 0x0000003b251f7290 */ /* 0x000fe2000fffe0ff */
[----:B------:R-:W-:Y:S02]  /*2640*/  PLOP3.LUT P1, PT, PT, PT, PT, 0x80, 0x8 ;  /* 0x000000000008781c */ /* 0x000fe40003f2f070 */
[----:B------:R-:W-:-:S04]  /*2650*/  ISETP.NE.AND P0, PT, R11, 0x2, PT ;  /* 0x000000020b00780c */ /* 0x000fc80003f05270 */
[----:B------:R-:W-:Y:S02]  /*2660*/  SEL R3, RZ, 0x1, P0 ;  /* 0x00000001ff037807 */ /* 0x000fe40000000000 */
[----:B------:R-:W-:Y:S02]  /*2670*/  SEL R11, R11, RZ, P0 ;  /* 0x000000ff0b0b7207 */ /* 0x000fe40000000000 */
[----:B------:R-:W-:Y:S01]  /*2680*/  LOP3.LUT R10, R10, R3, RZ, 0x3c, !PT ;  /* 0x000000030a0a7212 */ /* 0x000fe200078e3cff */
[----:B------:R-:W-:Y:S01]  /*2690*/  UIADD3 UR30, UPT, UPT, UR38, UR4, URZ ;  /* 0x00000004261e7290 */ /* 0x000fe2000fffe0ff */
[----:B------:R-:W-:Y:S11]  /*26a0*/  BRA.U UP1, `(.L_x_42) ;  /* 0xfffffff101587547 */ /* 0x000ff6000b83ffff */
[----:B------:R-:W-:Y:S01]  /*26b0*/  UIADD3 UR7, UPT, UPT, UR7, 0x18, URZ ;  /* 0x0000001807077890 */ /* 0x000fe2000fffe0ff */
[----:B------:R-:W-:-:S03]  /*26c0*/  SHF.L.U32 R3, R12, 0x1f, RZ ;  /* 0x0000001f0c037819 */ /* 0x000fc600000006ff */
[----:B------:R-:W-:-:S09]  /*26d0*/  ULEA UR4, UR5, UR7, 0x3 ;  /* 0x0000000705047291 */ /* 0x000fd2000f8e18ff */
[----:B------:R-:W3:Y:S02]  /*26e0*/  SYNCS.PHASECHK.TRANS64.TRYWAIT P0, [UR4], R3 ;  /* 0x00000003ff0075a7 */ /* 0x000ee40008001104 */
[----:B---3--:R-:W-:Y:S05]  /*26f0*/  @!P0 BRA `(.L_x_43) ;  /* 0x00000070004c8947 */ /* 0x008fea0003800000 */
.L_x_136:
[----:B------:R-:W-:-:S04]  /*2700*/  UIADD3 UR4, UPT, UPT, UR5, 0x1, URZ ;  /* 0x0000000105047890 */ /* 0x000fc8000fffe0ff */
[----:B------:R-:W-:-:S04]  /*2710*/  UISETP.NE.AND UP0, UPT, UR4, 0x3, UPT ;  /* 0x000000030400788c */ /* 0x000fc8000bf05270 */
[----:B------:R-:W-:Y:S02]  /*2720*/  USEL UR6, URZ, 0x1, UP0 ;  /* 0x00000001ff067887 */ /* 0x000fe40008000000 */
[----:B------:R-:W-:-:S04]  /*2730*/  USEL UR4, UR4, URZ, UP0 ;  /* 0x000000ff04047287 */ /* 0x000fc80008000000 */
[----:B------:R-:W-:Y:S01]  /*2740*/  ULEA UR5, UR4, UR7, 0x3 ;  /* 0x0000000704057291 */ /* 0x000fe2000f8e18ff */
[----:B------:R-:W-:-:S04]  /*2750*/  LOP3.LUT R12, R12, UR6, RZ, 0x3c, !PT ;  /* 0x000000060c0c7c12 */ /* 0x000fc8000f8e3cff */
[----:B-1----:R-:W-:-:S04]  /*2760*/  SHF.L.U32 R3, R12, 0x1f, RZ ;  /* 0x0000001f0c037819 */ /* 0x002fc800000006ff */
[----:B------:R-:W1:Y:S02]  /*2770*/  SYNCS.PHASECHK.TRANS64.TRYWAIT P0, [UR5], R3 ;  /* 0x00000003ff0075a7 */ /* 0x000e640008001105 */
[----:B-1----:R-:W-:Y:S05]  /*2780*/  @!P0 BRA `(.L_x_44) ;  /* 0x0000007000408947 */ /* 0x002fea0003800000 */
.L_x_138:
[----:B------:R-:W-:-:S04]  /*2790*/  UIADD3 UR4, UPT, UPT, UR4, 0x1, URZ ;  /* 0x0000000104047890 */ /* 0x000fc8000fffe0ff */
[----:B------:R-:W-:-:S04]  /*27a0*/  UISETP.NE.AND UP0, UPT, UR4, 0x3, UPT ;  /* 0x000000030400788c */ /* 0x000fc8000bf05270 */
[----:B------:R-:W-:Y:S02]  /*27b0*/  USEL UR5, URZ, 0x1, UP0 ;  /* 0x00000001ff057887 */ /* 0x000fe40008000000 */
[----:B------:R-:W-:-:S04]  /*27c0*/  USEL UR4, UR4, URZ, UP0 ;  /* 0x000000ff04047287 */ /* 0x000fc80008000000 */
[----:B------:R-:W-:Y:S01]  /*27d0*/  ULEA UR4, UR4, UR7, 0x3 ;  /* 0x0000000704047291 */ /* 0x000fe2000f8e18ff */
[----:B-1----:R-:W-:-:S04]  /*27e0*/  LOP3.LUT R3, R12, UR5, RZ, 0x3c, !PT ;  /* 0x000000050c037c12 */ /* 0x002fc8000f8e3cff */
[----:B------:R-:W-:Y:S01]  /*27f0*/  SHF.L.U32 R3, R3, 0x1f, RZ ;  /* 0x0000001f03037819 */ /* 0x000fe200000006ff */
[----:B------:R-:W-:-:S07]  /*2800*/  IMAD.U32 R0, RZ, RZ, UR4 ;  /* 0x00000004ff007e24 */ /* 0x000fce000f8e00ff */
.L_x_45:
[----:B-1----:R1:W3:Y:S02]  /*2810*/  SYNCS.PHASECHK.TRANS64.TRYWAIT P0, [R0+URZ], R3 ;  /* 0x00000003000075a7 */ /* 0x0022e400080011ff */
[----:B---3--:R-:W-:Y:S05]  /*2820*/  @!P0 NANOSLEEP.SYNCS 0x989680 ;  /* 0x009896800000895d */ /* 0x008fea0003900000 */
[----:B------:R-:W3:Y:S02]  /*2830*/  @!P0 SYNCS.PHASECHK.TRANS64 P0, [R0+URZ], R3 ;  /* 0x00000003000085a7 */ /* 0x000ee400080010ff */
[----:B--23--:R-:W-:Y:S05]  /*2840*/  @P0 EXIT ;  /* 0x000000000000094d */ /* 0x00cfea0003800000 */
[----:B------:R-:W-:Y:S05]  /*2850*/  BRA `(.L_x_45) ;  /* 0xfffffffc00ec7947 */ /* 0x000fea000383ffff */
.L_x_22:
[----:B------:R-:W2:Y:S02]  /*2860*/  S2UR UR4, SR_CgaCtaId ;  /* 0x00000000000479c3 */ /* 0x000ea40000008800 */
[----:B--2---:R-:W-:-:S04]  /*2870*/  UISETP.NE.AND UP0, UPT, UR4, URZ, UPT ;  /* 0x000000ff0400728c */ /* 0x004fc8000bf05270 */
[----:B------:R-:W-:-:S09]  /*2880*/  UISETP.NE.OR UP0, UPT, UR18, 0x1, UP0 ;  /* 0x000000011200788c */ /* 0x000fd20008705670 */
[----:B------:R-:W-:Y:S05]  /*2890*/  BRA.U UP0, `(.L_x_46) ;  /* 0x00000005004c7547 */ /* 0x000fea000b800000 */
[----:B------:R-:W2:Y:S01]  /*28a0*/  S2UR UR5, SR_CgaCtaId ;  /* 0x00000000000579c3 */ /* 0x000ea20000008800 */
[----:B------:R-:W-:Y:S01]  /*28b0*/  UMOV UR4, 0x400 ;  /* 0x0000040000047882 */ /* 0x000fe20000000000 */
[----:B------:R-:W-:Y:S01]  /*28c0*/  ISETP.GE.U32.AND P2, PT, R0, 0x2, PT ;  /* 0x000000020000780c */ /* 0x000fe20003f46070 */
[----:B------:R-:W-:Y:S01]  /*28d0*/  IMAD.MOV.U32 R12, RZ, RZ, 0x1 ;  /* 0x00000001ff0c7424 */ /* 0x000fe200078e00ff */
[----:B------:R-:W-:Y:S02]  /*28e0*/  CS2R R10, SRZ ;  /* 0x00000000000a7805 */ /* 0x000fe4000001ff00 */
[----:B------:R-:W-:Y:S01]  /*28f0*/  CS2R R8, SRZ ;  /* 0x0000000000087805 */ /* 0x000fe2000001ff00 */
[----:B--2---:R-:W-:-:S03]  /*2900*/  ULEA UR6, UR5, UR4, 0x18 ;  /* 0x0000000405067291 */ /* 0x004fc6000f8ec0ff */
[----:B------:R-:W-:-:S09]  /*2910*/  UMOV UR5, URZ ;  /* 0x000000ff00057c82 */ /* 0x000fd20008000000 */
.L_x_50:
[----:B------:R-:W-:Y:S02]  /*2920*/  LEA R2, R8, UR6, 0x3 ;  /* 0x0000000608027c11 */ /* 0x000fe4000f8e18ff */
[----:B------:R-:W-:-:S03]  /*2930*/  SHF.L.U32 R5, R9, 0x1f, RZ ;  /* 0x0000001f09057819 */ /* 0x000fc600000006ff */
[----:B------:R-:W-:Y:S01]  /*2940*/  VIADD R4, R2, 0xf0 ;  /* 0x000000f002047836 */ /* 0x000fe20000000000 */
[----:B------:R-:W2:Y:S02]  /*2950*/  SYNCS.PHASECHK.TRANS64.TRYWAIT P0, [R2+URZ+0xe0], R5 ;  /* 0x0000e005020075a7 */ /* 0x000ea400080011ff */
[----:B--2---:R-:W-:Y:S05]  /*2960*/  @!P0 BRA `(.L_x_47) ;  /* 0x0000006c00e08947 */ /* 0x004fea0003800000 */
.L_x_139:
[----:B------:R-:W-:Y:S01]  /*2970*/  ULEA UR4, UR5, UR6, 0x3 ;  /* 0x0000000605047291 */ /* 0x000fe2000f8e18ff */
[----:B------:R-:W-:Y:S02]  /*2980*/  PRMT R4, RZ, 0x654, R4 ;  /* 0x00000654ff047816 */ /* 0x000fe40000000004 */
[----:B--2---:R-:W-:Y:S01]  /*2990*/  SHF.L.U32 R5, R12, 0x1f, RZ ;  /* 0x0000001f0c057819 */ /* 0x004fe200000006ff */
[----:B------:R-:W-:Y:S01]  /*29a0*/  UIADD3 UR7, UPT, UPT, UR4, 0x80, URZ ;  /* 0x0000008004077890 */ /* 0x000fe2000fffe0ff */
[----:B------:R2:W-:Y:S05]  /*29b0*/  SYNCS.ARRIVE.TRANS64.RED.A1T0 RZ, [R4+URZ], RZ ;  /* 0x000000ff04ff79a7 */ /* 0x0005ea00081004ff */
[----:B------:R-:W-:Y:S01]  /*29c0*/  IMAD.U32 R7, RZ, RZ, UR7 ;  /* 0x00000007ff077e24 */ /* 0x000fe2000f8e00ff */
[----:B------:R-:W3:Y:S04]  /*29d0*/  SYNCS.PHASECHK.TRANS64.TRYWAIT P0, [UR4+0x90], R5 ;  /* 0x00009005ff0075a7 */ /* 0x000ee80008001104 */
[----:B------:R-:W-:Y:S01]  /*29e0*/  PRMT R6, R0, 0x654, R7 ;  /* 0x0000065400067816 */ /* 0x000fe20000000007 */
[----:B--2---:R-:W-:Y:S01]  /*29f0*/  @!P2 IMAD.MOV.U32 R4, RZ, RZ, 0x10 ;  /* 0x00000010ff04a424 */ /* 0x004fe200078e00ff */
[----:B---3--:R-:W-:Y:S06]  /*2a00*/  @!P0 BRA `(.L_x_48) ;  /* 0x0000006c00cc8947 */ /* 0x008fec0003800000 */
.L_x_141:
[----:B------:R-:W-:Y:S01]  /*2a10*/  ULEA UR8, UR5, UR6, 0x4 ;  /* 0x0000000605087291 */ /* 0x000fe2000f8e20ff */
[----:B------:R-:W-:Y:S01]  /*2a20*/  SEL R3, R6, R3, !P2 ;  /* 0x0000000306037207 */ /* 0x000fe20005000000 */
[----:B------:R-:W-:Y:S01]  /*2a30*/  UIADD3 UR9, UPT, UPT, UR4, 0x80, URZ ;  /* 0x0000008004097890 */ /* 0x000fe2000fffe0ff */
[----:B--2---:R-:W-:Y:S01]  /*2a40*/  LEA R2, R11, UR6, 0x3 ;  /* 0x000000060b027c11 */ /* 0x004fe2000f8e18ff */
[----:B------:R-:W-:Y:S01]  /*2a50*/  UIADD3 UR8, UPT, UPT, UR8, 0x110, URZ ;  /* 0x0000011008087890 */ /* 0x000fe2000fffe0ff */
[----:B------:R-:W-:Y:S01]  /*2a60*/  SHF.L.U32 R5, R10, 0x1f, RZ ;  /* 0x0000001f0a057819 */ /* 0x000fe200000006ff */
[----:B------:R2:W-:Y:S01]  /*2a70*/  @!P2 SYNCS.ARRIVE.TRANS64.RED RZ, [R3+URZ], R4 ;  /* 0x0000000403ffa9a7 */ /* 0x0005e200080004ff */
[----:B------:R-:W-:Y:S01]  /*2a80*/  UIADD3 UR4, UPT, UPT, UR5, 0x1, URZ ;  /* 0x0000000105047890 */ /* 0x000fe2000fffe0ff */
[----:B------:R-:W-:-:S03]  /*2a90*/  VIADD R8, R8, 0x1 ;  /* 0x0000000108087836 */ /* 0x000fc60000000000 */
[----:B------:R-:W-:Y:S02]  /*2aa0*/  UISETP.NE.AND UP0, UPT, UR4, 0x2, UPT ;  /* 0x000000020400788c */ /* 0x000fe4000bf05270 */
[----:B------:R-:W-:Y:S06]  /*2ab0*/  UGETNEXTWORKID.BROADCAST [UR8], [UR9] ;  /* 0x00000000080073ca */ /* 0x000fec0008000100 */
[----:B------:R-:W-:Y:S01]  /*2ac0*/  USEL UR7, URZ, 0x1, UP0 ;  /* 0x00000001ff077887 */ /* 0x000fe20008000000 */
[----:B------:R-:W-:Y:S01]  /*2ad0*/  ISETP.NE.AND P0, PT, R8, 0x2, PT ;  /* 0x000000020800780c */ /* 0x000fe20003f05270 */
[----:B------:R-:W-:Y:S01]  /*2ae0*/  USEL UR5, UR4, URZ, UP0 ;  /* 0x000000ff04057287 */ /* 0x000fe20008000000 */
[----:B------:R-:W3:Y:S03]  /*2af0*/  SYNCS.PHASECHK.TRANS64.TRYWAIT P1, [R2+URZ+0x80], R5 ;  /* 0x00008005020075a7 */ /* 0x000ee600080211ff */
[----:B------:R-:W-:Y:S01]  /*2b00*/  LOP3.LUT R12, R12, UR7, RZ, 0x3c, !PT ;  /* 0x000000070c0c7c12 */ /* 0x000fe2000f8e3cff */
[----:B--23--:R-:W-:Y:S07]  /*2b10*/  @!P1 BRA `(.L_x_49) ;  /* 0x0000006c00a09947 */ /* 0x00cfee0003800000 */
.L_x_142:
[C---:B------:R-:W-:Y:S01]  /*2b20*/  LEA R4, R11.reuse, UR6, 0x4 ;  /* 0x000000060b047c11 */ /* 0x040fe2000f8e20ff */
[----:B--2---:R-:W-:Y:S01]  /*2b30*/  VIADD R2, R2, 0x90 ;  /* 0x0000009002027836 */ /* 0x004fe20000000000 */
[----:B------:R-:W-:Y:S01]  /*2b40*/  SEL R8, R8, RZ, P0 ;  /* 0x000000ff08087207 */ /* 0x000fe20000000000 */
[----:B------:R-:W-:-:S03]  /*2b50*/  VIADD R11, R11, 0x1 ;  /* 0x000000010b0b7836 */ /* 0x000fc60000000000 */
[----:B------:R-:W2:Y:S01]  /*2b60*/  LDS.128 R4, [R4+0x110] ;  /* 0x0001100004047984 */ /* 0x000ea20000000c00 */
[----:B------:R-:W-:Y:S02]  /*2b70*/  PRMT R2, RZ, 0x654, R2 ;  /* 0x00000654ff027816 */ /* 0x000fe40000000002 */
[C---:B------:R-:W-:Y:S01]  /*2b80*/  ISETP.NE.AND P1, PT, R11.reuse, 0x2, PT ;  /* 0x000000020b00780c */ /* 0x040fe20003f25270 */
[----:B------:R-:W-:Y:S01]  /*2b90*/  @!PT LDS RZ, [RZ] ;  /* 0x00000000fffff984 */ /* 0x000fe20000000800 */
[----:B------:R-:W-:Y:S01]  /*2ba0*/  @!PT LDS RZ, [RZ] ;  /* 0x00000000fffff984 */ /* 0x000fe20000000800 */
[----:B------:R-:W-:Y:S01]  /*2bb0*/  @!PT LDS RZ, [RZ] ;  /* 0x00000000fffff984 */ /* 0x000fe20000000800 */
[----:B------:R-:W-:Y:S01]  /*2bc0*/  @!PT LDS RZ, [RZ] ;  /* 0x00000000fffff984 */ /* 0x000fe20000000800 */
[----:B------:R3:W-:Y:S06]  /*2bd0*/  MEMBAR.ALL.CTA ;  /* 0x0000000000007992 */ /* 0x0007ec0000008000 */
[----:B---3--:R-:W3:Y:S01]  /*2be0*/  FENCE.VIEW.ASYNC.S ;  /* 0x00000000000073c6 */ /* 0x008ee20000000000 */
[----:B------:R-:W-:Y:S01]  /*2bf0*/  SEL R11, R11, RZ, P1 ;  /* 0x000000ff0b0b7207 */ /* 0x000fe20000800000 */
[----:B---3--:R3:W-:Y:S01]  /*2c00*/  SYNCS.ARRIVE.TRANS64.RED.A1T0 RZ, [R2+URZ], RZ ;  /* 0x000000ff02ff79a7 */ /* 0x0087e200081004ff */
[----:B--2---:R-:W-:-:S02]  /*2c10*/  LOP3.LUT P3, RZ, R6, 0x1, RZ, 0xc0, !PT ;  /* 0x0000000106ff7812 */ /* 0x004fc4000786c0ff */
[----:B------:R-:W-:-:S04]  /*2c20*/  SEL R5, RZ, 0x1, P1 ;  /* 0x00000001ff057807 */ /* 0x000fc80000800000 */
[----:B------:R-:W-:Y:S02]  /*2c30*/  LOP3.LUT R10, R10, R5, RZ, 0x3c, !PT ;  /* 0x000000050a0a7212 */ /* 0x000fe400078e3cff */
[----:B---3--:R-:W-:-:S04]  /*2c40*/  SEL R2, RZ, 0x1, P0 ;  /* 0x00000001ff027807 */ /* 0x008fc80000000000 */
[----:B------:R-:W-:Y:S01]  /*2c50*/  LOP3.LUT R9, R9, R2, RZ, 0x3c, !PT ;  /* 0x0000000209097212 */ /* 0x000fe200078e3cff */
[----:B------:R-:W-:Y:S06]  /*2c60*/  @P3 BRA `(.L_x_50) ;  /* 0xfffffffc002c3947 */ /* 0x000fec000383ffff */
[----:B------:R-:W-:Y:S01]  /*2c70*/  ULEA UR4, UR5, UR6, 0x3 ;  /* 0x0000000605047291 */ /* 0x000fe2000f8e18ff */
[----:B------:R-:W-:-:S08]  /*2c80*/  SHF.L.U32 R3, R12, 0x1f, RZ ;  /* 0x0000001f0c037819 */ /* 0x000fd000000006ff */
[----:B------:R-:W2:Y:S02]  /*2c90*/  SYNCS.PHASECHK.TRANS64 P0, [UR4+0x90], R3 ;  /* 0x00009003ff0075a7 */ /* 0x000ea40008001004 */
[----:B--2---:R-:W-:Y:S05]  /*2ca0*/  @P0 BRA `(.L_x_51) ;  /* 0x0000000000080947 */ /* 0x004fea0003800000 */
[----:B------:R-:W2:Y:S02]  /*2cb0*/  SYNCS.PHASECHK.TRANS64.TRYWAIT P0, [UR4+0x90], R3 ;  /* 0x00009003ff0075a7 */ /* 0x000ea40008001104 */
[----:B--2---:R-:W-:Y:S05]  /*2cc0*/  @!P0 BRA `(.L_x_52) ;  /* 0x0000006c00488947 */ /* 0x004fea0003800000 */
.L_x_51:
[----:B------:R-:W-:-:S04]  /*2cd0*/  UIADD3 UR7, UPT, UPT, UR5, 0x1, URZ ;  /* 0x0000000105077890 */ /* 0x000fc8000fffe0ff */
[----:B------:R-:W-:-:S04]  /*2ce0*/  UISETP.NE.AND UP0, UPT, UR7, 0x2, UPT ;  /* 0x000000020700788c */ /* 0x000fc8000bf05270 */
[----:B------:R-:W-:Y:S02]  /*2cf0*/  USEL UR8, URZ, 0x1, UP0 ;  /* 0x00000001ff087887 */ /* 0x000fe40008000000 */
[----:B------:R-:W-:-:S04]  /*2d00*/  USEL UR7, UR7, URZ, UP0 ;  /* 0x000000ff07077287 */ /* 0x000fc80008000000 */
[----:B------:R-:W-:Y:S01]  /*2d10*/  ULEA UR7, UR7, UR6, 0x3 ;  /* 0x0000000607077291 */ /* 0x000fe2000f8e18ff */
[----:B--2---:R-:W-:-:S04]  /*2d20*/  LOP3.LUT R3, R12, UR8, RZ, 0x3c, !PT ;  /* 0x000000080c037c12 */ /* 0x004fc8000f8e3cff */
[----:B------:R-:W-:-:S04]  /*2d30*/  SHF.L.U32 R0, R3, 0x1f, RZ ;  /* 0x0000001f03007819 */ /* 0x000fc800000006ff */
[----:B------:R-:W2:Y:S02]  /*2d40*/  SYNCS.PHASECHK.TRANS64 P0, [UR7+0x90], R0 ;  /* 0x00009000ff0075a7 */ /* 0x000ea40008001007 */
[----:B-12---:R-:W-:Y:S05]  /*2d50*/  @P0 EXIT ;  /* 0x000000000000094d */ /* 0x006fea0003800000 */
[----:B------:R-:W-:Y:S02]  /*2d60*/  SHF.L.U32 R3, R3, 0x1f, RZ ;  /* 0x0000001f03037819 */ /* 0x000fe400000006ff */
[----:B------:R-:W-:-:S07]  /*2d70*/  MOV R0, UR7 ;  /* 0x0000000700007c02 */ /* 0x000fce0008000f00 */
.L_x_53:
[----:B-1----:R1:W2:Y:S02]  /*2d80*/  SYNCS.PHASECHK.TRANS64.TRYWAIT P0, [R0+URZ+0x90], R3 ;  /* 0x00009003000075a7 */ /* 0x0022a400080011ff */
[----:B--2---:R-:W-:Y:S05]  /*2d90*/  @!P0 NANOSLEEP.SYNCS 0x989680 ;  /* 0x009896800000895d */ /* 0x004fea0003900000 */
[----:B------:R-:W2:Y:S02]  /*2da0*/  @!P0 SYNCS.PHASECHK.TRANS64 P0, [R0+URZ+0x90], R3 ;  /* 0x00009003000085a7 */ /* 0x000ea400080010ff */
[----:B--2---:R-:W-:Y:S05]  /*2db0*/  @P0 EXIT ;  /* 0x000000000000094d */ /* 0x004fea0003800000 */
[----:B------:R-:W-:Y:S05]  /*2dc0*/  BRA `(.L_x_53) ;  /* 0xfffffffc00ec7947 */ /* 0x000fea000383ffff */
.L_x_46:
[----:B------:R-:W-:Y:S05]  /*2dd0*/  BRA.U UP4, `(.L_x_54) ;  /* 0x0000000d04d87547 */ /* 0x000fea000b800000 */
[----:B------:R-:W2:Y:S01]  /*2de0*/  S2UR UR7, SR_CgaCtaId ;  /* 0x00000000000779c3 */ /* 0x000ea20000008800 */
[----:B------:R-:W-:Y:S01]  /*2df0*/  UMOV UR4, 0x40 ;  /* 0x0000004000047882 */ /* 0x000fe20000000000 */
[----:B------:R-:W-:Y:S01]  /*2e00*/  NOP ;  /* 0x0000000000007918 */ /* 0x000fe20000000000 */
[----:B------:R-:W-:Y:S01]  /*2e10*/  UMOV UR6, 0x400 ;  /* 0x0000040000067882 */ /* 0x000fe20000000000 */
[----:B--2---:R-:W-:Y:S02]  /*2e20*/  ULEA UR5, UR7, UR4, 0x18 ;  /* 0x0000000407057291 */ /* 0x004fe4000f8ec0ff */
[----:B------:R-:W-:-:S07]  /*2e30*/  ULEA UR6, UR7, UR6, 0x18 ;  /* 0x0000000607067291 */ /* 0x000fce000f8ec0ff */
[----:B------:R-:W2:Y:S02]  /*2e40*/  LDS.U8 R0, [UR5+0x1c] ;  /* 0x00001c05ff007984 */ /* 0x000ea40008000000 */
[----:B--2---:R-:W-:-:S13]  /*2e50*/  ISETP.NE.AND P0, PT, R0, RZ, PT ;  /* 0x000000ff0000720c */ /* 0x004fda0003f05270 */
[----:B------:R-:W-:Y:S05]  /*2e60*/  @P0 BRA `(.L_x_55) ;  /* 0x0000000000580947 */ /* 0x000fea0003800000 */
[----:B------:R-:W-:-:S13]  /*2e70*/  ELECT P0, URZ, PT ;  /* 0x0000000000ff782f */ /* 0x000fda0003800000 */
[----:B------:R-:W-:Y:S05]  /*2e80*/  @!P0 BRA `(.L_x_56) ;  /* 0x0000000000608947 */ /* 0x000fea0003800000 */
[----:B------:R-:W-:Y:S01]  /*2e90*/  UMOV UR4, 0x10 ;  /* 0x0000001000047882 */ /* 0x000fe20000000000 */
[----:B------:R-:W-:Y:S01]  /*2ea0*/  HFMA2 R0, -RZ, RZ, 0, 5.9604644775390625e-08 ;  /* 0x00000001ff007431 */ /* 0x000fe200000001ff */
[----:B------:R-:W-:-:S03]  /*2eb0*/  MOV R3, 0xffff ;  /* 0x0000ffff00037802 */ /* 0x000fc60000000f00 */
[----:B------:R-:W-:Y:S04]  /*2ec0*/  DEPBAR.LE SB2, 0x36 ;  /* 0x0000ad800000791a */ /* 0x000fe80000000000 */
[----:B------:R-:W2:Y:S02]  /*2ed0*/  UTCATOMSWS.FIND_AND_SET.ALIGN UP0, UR4, UR4 ;  /* 0x00000004000475e3 */ /* 0x000ea40008000800 */
[----:B--2---:R-:W-:Y:S01]  /*2ee0*/  MOV R4, UR4 ;  /* 0x0000000400047c02 */ /* 0x004fe20008000f00 */
[----:B------:R-:W-:Y:S06]  /*2ef0*/  BRA.U UP0, `(.L_x_57) ;  /* 0x0000000100187547 */ /* 0x000fec000b800000 */
.L_x_58:
[----:B------:R-:W-:Y:S05]  /*2f00*/  NANOSLEEP 0x64 ;  /* 0x000000640000795d */ /* 0x000fea0003800000 */
[----:B------:R-:W-:-:S05]  /*2f10*/  UMOV UR4, 0x10 ;  /* 0x0000001000047882 */ /* 0x000fca0000000000 */
[----:B------:R-:W-:Y:S04]  /*2f20*/  DEPBAR.LE SB2, 0x36 ;  /* 0x0000ad800000791a */ /* 0x000fe80000000000 */
[----:B------:R-:W2:Y:S02]  /*2f30*/  UTCATOMSWS.FIND_AND_SET.ALIGN UP0, UR4, UR4 ;  /* 0x00000004000475e3 */ /* 0x000ea40008000800 */
[----:B--2---:R-:W-:Y:S01]  /*2f40*/  MOV R4, UR4 ;  /* 0x0000000400047c02 */ /* 0x004fe20008000f00 */
[----:B------:R-:W-:Y:S05]  /*2f50*/  BRA.U !UP0, `(.L_x_58) ;  /* 0xfffffffd08e87547 */ /* 0x000fea000b83ffff */
.L_x_57:
[-C--:B------:R-:W-:Y:S02]  /*2f60*/  SHF.L.U32 R3, R3, R4.reuse, RZ ;  /* 0x0000000403037219 */ /* 0x080fe400000006ff */
[----:B------:R-:W-:Y:S01]  /*2f70*/  SHF.L.U32 R0, R0, R4, RZ ;  /* 0x0000000400007219 */ /* 0x000fe200000006ff */
[----:B------:R-:W-:Y:S02]  /*2f80*/  IMAD.SHL.U32 R4, R4, 0x20, RZ ;  /* 0x0000002004047824 */ /* 0x000fe400078e00ff */
[----:B------:R2:W-:Y:S04]  /*2f90*/  ATOMS.OR RZ, [UR5+0x14], R3 ;  /* 0x00001403ffff798c */ /* 0x0005e8000b000005 */
[----:B------:R2:W-:Y:S04]  /*2fa0*/  ATOMS.OR RZ, [UR5+0x18], R0 ;  /* 0x00001800ffff798c */ /* 0x0005e8000b000005 */
[----:B------:R2:W-:Y:S01]  /*2fb0*/  STS [UR6+0x130], R4 ;  /* 0x00013004ff007988 */ /* 0x0005e20008000806 */
[----:B------:R-:W-:Y:S05]  /*2fc0*/  BRA `(.L_x_56) ;  /* 0x0000000000107947 */ /* 0x000fea0003800000 */
.L_x_55:
[----:B------:R-:W-:Y:S02]  /*2fd0*/  MOV R0, 0xffffffff ;  /* 0xffffffff00007802 */ /* 0x000fe40000000f00 */
[----:B------:R-:W-:-:S03]  /*2fe0*/  MOV R4, 0x3010 ;  /* 0x0000301000047802 */ /* 0x000fc60000000f00 */
[----:B------:R2:W-:Y:S04]  /*2ff0*/  STS [UR6+0x130], R0 ;  /* 0x00013000ff007988 */ /* 0x0005e80008000806 */
[----:B-12--5:R-:W-:Y:S05]  /*3000*/  CALL.REL.NOINC `($__internal_1_$__cuda_sm10x_tcgen05_guardrail_trap_phase_invalid_during_alloc) ;  /* 0x00000070008c7944 */ /* 0x026fea0003c00000 */
.L_x_56:
[----:B------:R-:W-:Y:S05]  /*3010*/  WARPSYNC.ALL ;  /* 0x0000000000007948 */ /* 0x000fea0003800000 */
[----:B------:R-:W3:Y:S01]  /*3020*/  S2UR UR4, SR_CgaCtaId ;  /* 0x00000000000479c3 */ /* 0x000ee20000008800 */
[----:B------:R-:W-:Y:S01]  /*3030*/  UMOV UR26, 0x400 ;  /* 0x00000400001a7882 */ /* 0x000fe20000000000 */
[----:B------:R-:W-:-:S06]  /*3040*/  NOP ;  /* 0x0000000000007918 */ /* 0x000fcc0000000000 */
[----:B------:R-:W-:Y:S06]  /*3050*/  BAR.ARV 0x6, 0xa0 ;  /* 0x0182800000007b1d */ /* 0x000fec0000002000 */
[----:B------:R-:W4:Y:S01]  /*3060*/  LDCU UR5, c[0x0][0x38c] ;  /* 0x00007180ff0577ac */ /* 0x000f220008000800 */
[----:B------:R-:W-:Y:S01]  /*3070*/  LOP3.LUT R2, R2, 0xffff, RZ, 0xc0, !PT ;  /* 0x0000ffff02027812 */ /* 0x000fe200078ec0ff */
[----:B------:R-:W-:Y:S01]  /*3080*/  IMAD.MOV.U32 R11, RZ, RZ, 0x1 ;  /* 0x00000001ff0b7424 */ /* 0x000fe200078e00ff */
[----:B------:R-:W-:Y:S01]  /*3090*/  CS2R R8, SRZ ;  /* 0x0000000000087805 */ /* 0x000fe2000001ff00 */
[----:B------:R-:W1:Y:S01]  /*30a0*/  LDCU UR7, c[0x0][0x38c] ;  /* 0x00007180ff0777ac */ /* 0x000e620008000800 */
[----:B------:R-:W-:Y:S01]  /*30b0*/  R2UR UR27, R2 ;  /* 0x00000000021b72ca */ /* 0x000fe200000e0000 */
[----:B------:R-:W-:Y:S01]  /*30c0*/  IMAD.MOV.U32 R10, RZ, RZ, RZ ;  /* 0x000000ffff0a7224 */ /* 0x000fe200078e00ff */
[----:B------:R-:W-:Y:S01]  /*30d0*/  UMOV UR30, URZ ;  /* 0x000000ff001e7c82 */ /* 0x000fe20008000000 */
[----:B------:R-:W-:Y:S01]  /*30e0*/  UMOV UR24, URZ ;  /* 0x000000ff00187c82 */ /* 0x000fe20008000000 */
[----:B---3--:R-:W-:Y:S01]  /*30f0*/  ULEA UR26, UR4, UR26, 0x18 ;  /* 0x0000001a041a7291 */ /* 0x008fe2000f8ec0ff */
[----:B------:R-:W-:Y:S01]  /*3100*/  UMOV UR38, 0x0 ;  /* 0x0000000000267882 */ /* 0x000fe20000000000 */
[----:B------:R-:W-:-:S02]  /*3110*/  UMOV UR39, 0x4400010 ;  /* 0x0440001000277882 */ /* 0x000fc40000000000 */
[----:B------:R-:W-:Y:S02]  /*3120*/  UIADD3 UR4, UPT, UPT, UR26, 0x6400, URZ ;  /* 0x000064001a047890 */ /* 0x000fe4000fffe0ff */
[----:B------:R-:W-:Y:S02]  /*3130*/  UIADD3 UR6, UPT, UPT, UR26, 0xc400, URZ ;  /* 0x0000c4001a067890 */ /* 0x000fe4000fffe0ff */
[----:B----4-:R-:W-:Y:S01]  /*3140*/  UIADD3 UR5, UPT, UPT, UR5, 0x7f, URZ ;  /* 0x0000007f05057890 */ /* 0x010fe2000fffe0ff */
[----:B--2---:R-:W2:Y:S01]  /*3150*/  LDS R0, [UR26+0x130] ;  /* 0x0001301aff007984 */ /* 0x004ea20008000800 */
[----:B-1----:R-:W-:Y:S01]  /*3160*/  UMOV UR36, 0x0 ;  /* 0x0000000000247882 */ /* 0x002fe20000000000 */
[----:B------:R-:W-:Y:S01]  /*3170*/  UMOV UR37, 0x4400010 ;  /* 0x0440001000257882 */ /* 0x000fe20000000000 */
[----:B------:R-:W-:Y:S02]  /*3180*/  USHF.R.S32.HI UR40, URZ, 0x1f, UR5 ;  /* 0x0000001fff287899 */ /* 0x000fe40008011405 */
[----:B------:R-:W-:-:S02]  /*3190*/  UISETP.GE.AND UP4, UPT, UR7, 0x1, UPT ;  /* 0x000000010700788c */ /* 0x000fc4000bf86270 */
[----:B------:R-:W-:Y:S02]  /*31a0*/  ULEA.HI UR40, UR40, UR5, URZ, 0x7 ;  /* 0x0000000528287291 */ /* 0x000fe4000f8f38ff */
[----:B------:R-:W-:Y:S02]  /*31b0*/  USHF.R.U32.HI UR5, URZ, 0x4, UR4 ;  /* 0x00000004ff057899 */ /* 0x000fe40008011604 */
[----:B------:R-:W-:Y:S02]  /*31c0*/  USHF.R.S32.HI UR40, URZ, 0x7, UR40 ;  /* 0x00000007ff287899 */ /* 0x000fe40008011428 */
[----:B------:R-:W-:Y:S02]  /*31d0*/  USHF.R.U32.HI UR4, URZ, 0x4, UR6 ;  /* 0x00000004ff047899 */ /* 0x000fe40008011606 */
[----:B------:R-:W-:Y:S02]  /*31e0*/  UISETP.LT.AND UP0, UPT, UR40, 0x1, UPT ;  /* 0x000000012800788c */ /* 0x000fe4000bf01270 */
[----:B------:R-:W-:-:S02]  /*31f0*/  ULOP3.LUT UR5, UR5, 0x3fff, URZ, 0xc0, !UPT ;  /* 0x00003fff05057892 */ /* 0x000fc4000f8ec0ff */
[----:B------:R-:W-:Y:S02]  /*3200*/  ULOP3.LUT UR4, UR4, 0x3fff, URZ, 0xc0, !UPT ;  /* 0x00003fff04047892 */ /* 0x000fe4000f8ec0ff */
[----:B------:R-:W-:Y:S02]  /*3210*/  USEL UR41, UR40, 0x1, !UP0 ;  /* 0x0000000128297887 */ /* 0x000fe4000c000000 */
[----:B------:R-:W-:Y:S02]  /*3220*/  ULOP3.LUT UR28, UR5, 0x10000, URZ, 0xfc, !UPT ;  /* 0x00010000051c7892 */ /* 0x000fe4000f8efcff */
[----:B------:R-:W-:Y:S02]  /*3230*/  ULOP3.LUT UR29, UR4, 0x10000, URZ, 0xfc, !UPT ;  /* 0x00010000041d7892 */ /* 0x000fe4000f8efcff */
[----:B------:R-:W-:Y:S01]  /*3240*/  UIADD3 UR41, UPT, UPT, -UR41, URZ, URZ ;  /* 0x000000ff29297290 */ /* 0x000fe2000fffe1ff */
[----:B------:R-:W-:Y:S01]  /*3250*/  UMOV UR34, 0x0 ;  /* 0x0000000000227882 */ /* 0x000fe20000000000 */
[----:B------:R-:W-:Y:S01]  /*3260*/  UMOV UR35, 0x4400010 ;  /* 0x0440001000237882 */ /* 0x000fe20000000000 */
[----:B------:R-:W-:Y:S01]  /*3270*/  UMOV UR32, 0x0 ;  /* 0x0000000000207882 */ /* 0x000fe20000000000 */
[----:B------:R-:W-:Y:S01]  /*3280*/  UMOV UR33, 0x4400010 ;  /* 0x0440001000217882 */ /* 0x000fe20000000000 */
[----:B--2---:R-:W-:-:S15]  /*3290*/  R2UR UR42, R0 ;  /* 0x00000000002a72ca */ /* 0x004fde00000e0000 */
.L_x_65:
[----:B------:R-:W-:Y:S02]  /*32a0*/  LEA R0, R10, UR26, 0x3 ;  /* 0x0000001a0a007c11 */ /* 0x000fe4000f8e18ff */
[----:B------:R-:W-:Y:S02]  /*32b0*/  SHF.L.U32 R5, R9, 0x1f, RZ ;  /* 0x0000001f09057819 */ /* 0x000fe400000006ff */
[----:B------:R-:W-:Y:S01]  /*32c0*/  PLOP3.LUT P0, PT, PT, PT, UP4, 0x80, 0x8 ;  /* 0x000000000008781c */ /* 0x000fe20003f0f048 */
[----:B------:R-:W-:Y:S01]  /*32d0*/  VIADD R3, R0, 0x90 ;  /* 0x0000009000037836 */ /* 0x000fe20000000000 */
[----:B-1----:R-:W1:Y:S02]  /*32e0*/  SYNCS.PHASECHK.TRANS64.TRYWAIT P1, [R0+URZ+0x80], R5 ;  /* 0x00008005000075a7 */ /* 0x002e6400080211ff */
[----:B-1-3--:R-:W-:Y:S09]  /*32f0*/  @!P1 BRA `(.L_x_59) ;  /* 0x0000006400d49947 */ /* 0x00aff20003800000 */
.L_x_144:
[----:B------:R-:W-:Y:S01]  /*3300*/  LEA R4, R10, UR26, 0x4 ;  /* 0x0000001a0a047c11 */ /* 0x000fe2000f8e20ff */
[----:B------:R-:W-:Y:S01]  /*3310*/  @UP4 ULEA UR4, UR24, UR26, 0x3 ;  /* 0x0000001a18044291 */ /* 0x000fe2000f8e18ff */
[----:B------:R-:W-:Y:S01]  /*3320*/  PLOP3.LUT P2, PT, PT, PT, PT, 0x80, 0x8 ;  /* 0x000000000008781c */ /* 0x000fe20003f4f070 */
[----:B------:R-:W-:Y:S01]  /*3330*/  ULEA UR31, UR30, UR26, 0x3 ;  /* 0x0000001a1e1f7291 */ /* 0x000fe2000f8e18ff */
[----:B------:R-:W-:Y:S02]  /*3340*/  PRMT R3, RZ, 0x654, R3 ;  /* 0x00000654ff037816 */ /* 0x000fe40000000003 */
[----:B-1----:R-:W1:Y:S01]  /*3350*/  LDS.128 R4, [R4+0x110] ;  /* 0x0001100004047984 */ /* 0x002e620000000c00 */
[----:B------:R-:W-:Y:S02]  /*3360*/  @P0 SHF.L.U32 R2, R8, 0x1f, RZ ;  /* 0x0000001f08020819 */ /* 0x000fe400000006ff */
[----:B------:R-:W-:Y:S01]  /*3370*/  SHF.L.U32 R0, R11, 0x1f, RZ ;  /* 0x0000001f0b007819 */ /* 0x000fe200000006ff */
[----:B------:R-:W-:Y:S01]  /*3380*/  @!PT LDS RZ, [RZ] ;  /* 0x00000000fffff984 */ /* 0x000fe20000000800 */
[----:B------:R-:W-:Y:S01]  /*3390*/  @!PT LDS RZ, [RZ] ;  /* 0x00000000fffff984 */ /* 0x000fe20000000800 */
[----:B------:R-:W-:Y:S01]  /*33a0*/  @!PT LDS RZ, [RZ] ;  /* 0x00000000fffff984 */ /* 0x000fe20000000800 */
[----:B------:R-:W-:Y:S01]  /*33b0*/  @!PT LDS RZ, [RZ] ;  /* 0x00000000fffff984 */ /* 0x000fe20000000800 */
[----:B------:R2:W-:Y:S06]  /*33c0*/  MEMBAR.ALL.CTA ;  /* 0x0000000000007992 */ /* 0x0005ec0000008000 */
[----:B--2---:R-:W2:Y:S02]  /*33d0*/  FENCE.VIEW.ASYNC.S ;  /* 0x00000000000073c6 */ /* 0x004ea40000000000 */
[----:B--2---:R2:W-:Y:S01]  /*33e0*/  SYNCS.ARRIVE.TRANS64.RED.A1T0 RZ, [R3+URZ], RZ ;  /* 0x000000ff03ff79a7 */ /* 0x0045e200081004ff */
[----:B------:R2:W3:Y:S01]  /*33f0*/  @P0 SYNCS.PHASECHK.TRANS64.TRYWAIT P2, [UR4], R2 ;  /* 0x00000002ff0005a7 */ /* 0x0004e20008041104 */
[----:B------:R-:W-:Y:S01]  /*3400*/  ULEA.HI UR4, UR30, UR30, URZ, 0x1 ;  /* 0x0000001e1e047291 */ /* 0x000fe2000f8f08ff */
[----:B-1----:R-:W-:-:S03]  /*3410*/  LOP3.LUT P1, RZ, R6, 0x1, RZ, 0xc0, !PT ;  /* 0x0000000106ff7812 */ /* 0x002fc6000782c0ff */
[----:B------:R-:W-:Y:S02]  /*3420*/  USHF.L.U32 UR11, UR4, 0x7, URZ ;  /* 0x00000007040b7899 */ /* 0x000fe400080006ff */
[----:B------:R-:W-:Y:S02]  /*3430*/  ULOP3.LUT UR4, UR4, 0xffe, URZ, 0xc0, !UPT ;  /* 0x00000ffe04047892 */ /* 0x000fe4000f8ec0ff */
[----:B------:R-:W-:Y:S02]  /*3440*/  ULOP3.LUT UR11, UR11, 0xffffff00, URZ, 0xc0, !UPT ;  /* 0xffffff000b0b7892 */ /* 0x000fe4000f8ec0ff */
[----:B------:R-:W-:Y:S02]  /*3450*/  UIADD3 UR4, UPT, UPT, -UR4, UR30, URZ ;  /* 0x0000001e04047290 */ /* 0x000fe4000fffe1ff */
[----:B------:R-:W-:Y:S01]  /*3460*/  UIADD3 UR11, UPT, UPT, UR42, UR11, URZ ;  /* 0x0000000b2a0b7290 */ /* 0x000fe2000fffe0ff */
[----:B------:R-:W1:Y:S03]  /*3470*/  SYNCS.PHASECHK.TRANS64.TRYWAIT P0, [UR31+0xc0], R0 ;  /* 0x0000c000ff0075a7 */ /* 0x000e66000800111f */
[----:B------:R-:W-:Y:S01]  /*3480*/  ULEA UR11, UR4, UR11, 0x14 ;  /* 0x0000000b040b7291 */ /* 0x000fe2000f8ea0ff */
[----:B-123--:R-:W-:Y:S11]  /*3490*/  @!P0 BRA `(.L_x_60) ;  /* 0x0000006400808947 */ /* 0x00eff60003800000 */
.L_x_146:
[----:B------:R-:W-:Y:S01]  /*34a0*/  IADD3 R10, PT, PT, R10, 0x1, RZ ;  /* 0x000000010a0a7810 */ /* 0x000fe20007ffe0ff */
[----:B------:R-:W-:Y:S06]  /*34b0*/  BRA.U !UP4, `(.L_x_61) ;  /* 0x000000010cc07547 */ /* 0x000fec000b800000 */
[----:B------:R-:W-:Y:S01]  /*34c0*/  UPLOP3.LUT UP2, UPT, UPT, UPT, UPT, 0x40, 0x4 ;  /* 0x000000000004789c */ /* 0x000fe20003f4e870 */
[----:B------:R-:W-:Y:S01]  /*34d0*/  UMOV UR23, UR41 ;  /* 0x0000002900177c82 */ /* 0x000fe20008000000 */
[----:B------:R-:W-:Y:S01]  /*34e0*/  UMOV UR22, UR40 ;  /* 0x0000002800167c82 */ /* 0x000fe20008000000 */
[----:B------:R-:W-:-:S08]  /*34f0*/  UMOV UR10, UR24 ;  /* 0x00000018000a7c82 */ /* 0x000fd00008000000 */
.L_x_64:
[----:B------:R-:W-:Y:S02]  /*3500*/  UIADD3 UR23, UPT, UPT, UR23, 0x1, URZ ;  /* 0x0000000117177890 */ /* 0x000fe4000fffe0ff */
[----:B--2---:R-:W-:Y:S02]  /*3510*/  ULEA UR5, UR10, UR26, 0x3 ;  /* 0x0000001a0a057291 */ /* 0x004fe4000f8e18ff */
[----:B------:R-:W-:Y:S01]  /*3520*/  UISETP.NE.AND UP3, UPT, UR23, URZ, UPT ;  /* 0x000000ff1700728c */ /* 0x000fe2000bf65270 */
[----:B---3--:R-:W-:Y:S10]  /*3530*/  @P2 BRA `(.L_x_62) ;  /* 0x00000000000c2947 */ /* 0x008ff40003800000 */
[----:B-1----:R-:W-:Y:S04]  /*3540*/  SHF.L.U32 R3, R8, 0x1f, RZ ;  /* 0x0000001f08037819 */ /* 0x002fe800000006ff */
[----:B------:R-:W1:Y:S02]  /*3550*/  SYNCS.PHASECHK.TRANS64.TRYWAIT P0, [UR5], R3 ;  /* 0x00000003ff0075a7 */ /* 0x000e640008001105 */
[----:B-1----:R-:W-:Y:S05]  /*3560*/  @!P0 BRA `(.L_x_63) ;  /* 0x0000006400648947 */ /* 0x002fea0003800000 */
.L_x_62:
[----:B------:R-:W-:Y:S01]  /*3570*/  UISETP.NE.AND UP0, UPT, UR22, 0x1, UPT ;  /* 0x000000011600788c */ /* 0x000fe2000bf05270 */
[----:B------:R-:W-:Y:S01]  /*3580*/  PLOP3.LUT P2, PT, PT, PT, PT, 0x80, 0x8 ;  /* 0x000000000008781c */ /* 0x000fe20003f4f070 */
[----:B------:R-:W-:Y:S02]  /*3590*/  UIADD3 UR4, UPT, UPT, UR10, 0x1, URZ ;  /* 0x000000010a047890 */ /* 0x000fe4000fffe0ff */
[----:B------:R-:W-:Y:S02]  /*35a0*/  UIADD3 UR25, UPT, UPT, UR5, 0x18, URZ ;  /* 0x0000001805197890 */ /* 0x000fe4000fffe0ff */
[----:B------:R-:W-:Y:S01]  /*35b0*/  UISETP.NE.AND UP1, UPT, UR4, 0x3, UPT ;  /* 0x000000030400788c */ /* 0x000fe2000bf25270 */
[----:B------:R-:W-:Y:S01]  /*35c0*/  PLOP3.LUT P0, PT, PT, PT, UP0, 0x80, 0x8 ;  /* 0x000000000008781c */ /* 0x000fe20003f0f008 */
[----:B------:R-:W-:Y:S02]  /*35d0*/  UIADD3 UR22, UPT, UPT, UR22, -0x1, URZ ;  /* 0xffffffff16167890 */ /* 0x000fe4000fffe0ff */
[----:B------:R-:W-:Y:S02]  /*35e0*/  USEL UR6, URZ, 0x1, UP1 ;  /* 0x00000001ff067887 */ /* 0x000fe40008800000 */
[----:B------:R-:W-:Y:S01]  /*35f0*/  USEL UR24, UR4, URZ, UP1 ;  /* 0x000000ff04187287 */ /* 0x000fe20008800000 */
[----:B------:R-:W-:Y:S01]  /*3600*/  UMOV UR7, 0x40004040 ;  /* 0x4000404000077882 */ /* 0x000fe20000000000 */
[----:B------:R-:W-:Y:S02]  /*3610*/  UMOV UR5, 0x40004040 ;  /* 0x4000404000057882 */ /* 0x000fe40000000000 */
[----:B------:R-:W-:Y:S01]  /*3620*/  @UP0 ULEA UR4, UR24, UR26, 0x3 ;  /* 0x0000001a18040291 */ /* 0x000fe2000f8e18ff */
[----:B------:R-:W-:Y:S01]  /*3630*/  LOP3.LUT R8, R8, UR6, RZ, 0x3c, !PT ;  /* 0x0000000608087c12 */ /* 0x000fe2000f8e3cff */
[----:B------:R-:W-:Y:S01]  /*3640*/  ULEA UR6, UR10, UR29, 0xb ;  /* 0x0000001d0a067291 */ /* 0x000fe2000f8e58ff */
[----:B------:R-:W-:Y:S02]  /*3650*/  UMOV UR21, 0x40004040 ;  /* 0x4000404000157882 */ /* 0x000fe40000000000 */
[----:B-1----:R-:W-:Y:S01]  /*3660*/  @P0 SHF.L.U32 R0, R8, 0x1f, RZ ;  /* 0x0000001f08000819 */ /* 0x002fe200000006ff */
[----:B------:R-:W-:Y:S02]  /*3670*/  UIADD3 UR20, UPT, UPT, UR6, 0x2, URZ ;  /* 0x0000000206147890 */ /* 0x000fe4000fffe0ff */
[----:B------:R-:W-:Y:S01]  /*3680*/  UIADD3 UR16, UPT, UPT, UR6, 0x4, URZ ;  /* 0x0000000406107890 */ /* 0x000fe2000fffe0ff */
[----:B------:R2:W3:Y:S01]  /*3690*/  @P0 SYNCS.PHASECHK.TRANS64.TRYWAIT P2, [UR4], R0 ;  /* 0x00000000ff0005a7 */ /* 0x0004e20008041104 */
[----:B------:R-:W-:Y:S02]  /*36a0*/  ULEA UR4, UR10, UR28, 0x9 ;  /* 0x0000001c0a047291 */ /* 0x000fe4000f8e48ff */
[----:B------:R-:W-:Y:S02]  /*36b0*/  UIADD3 UR12, UPT, UPT, UR6, 0x6, URZ ;  /* 0x00000006060c7890 */ /* 0x000fe4000fffe0ff */
[----:B------:R-:W-:Y:S02]  /*36c0*/  UIADD3 UR18, UPT, UPT, UR4, 0x2, URZ ;  /* 0x0000000204127890 */ /* 0x000fe4000fffe0ff */
[----:B------:R-:W-:Y:S02]  /*36d0*/  UIADD3 UR14, UPT, UPT, UR4, 0x4, URZ ;  /* 0x00000004040e7890 */ /* 0x000fe4000fffe0ff */
[----:B------:R-:W-:Y:S01]  /*36e0*/  UIADD3 UR8, UPT, UPT, UR4, 0x6, URZ ;  /* 0x0000000604087890 */ /* 0x000fe2000fffe0ff */
[----:B------:R2:W-:Y:S01]  /*36f0*/  UTCQMMA gdesc[UR4], gdesc[UR6], tmem[UR11], tmem[UR38], idesc[UR39], UP2 ;  /* 0x00ff2606040075ea */ /* 0x0005e2000900030b */
[----:B------:R-:W-:Y:S01]  /*3700*/  UPLOP3.LUT UP2, UPT, UPT, UPT, UPT, 0x80, 0x8 ;  /* 0x000000000008789c */ /* 0x000fe20003f4f070 */
[----:B------:R-:W-:Y:S01]  /*3710*/  UMOV UR19, 0x40004040 ;  /* 0x4000404000137882 */ /* 0x000fe20000000000 */
[----:B------:R-:W-:Y:S01]  /*3720*/  UMOV UR17, 0x40004040 ;  /* 0x4000404000117882 */ /* 0x000fe20000000000 */
[----:B------:R2:W-:Y:S01]  /*3730*/  UTCQMMA gdesc[UR18], gdesc[UR20], tmem[UR11], tmem[UR36], idesc[UR37], UPT ;  /* 0x00ff2414120075ea */ /* 0x0005e2000b80030b */
[----:B------:R-:W-:Y:S01]  /*3740*/  UMOV UR15, 0x40004040 ;  /* 0x40004040000f7882 */ /* 0x000fe20000000000 */
[----:B------:R-:W-:Y:S01]  /*3750*/  UMOV UR13, 0x40004040 ;  /* 0x40004040000d7882 */ /* 0x000fe20000000000 */
[----:B------:R-:W-:Y:S01]  /*3760*/  UMOV UR9, 0x40004040 ;  /* 0x4000404000097882 */ /* 0x000fe20000000000 */
[----:B------:R2:W-:Y:S01]  /*3770*/  UTCQMMA gdesc[UR14], gdesc[UR16], tmem[UR11], tmem[UR34], idesc[UR35], UPT ;  /* 0x00ff22100e0075ea */ /* 0x0005e2000b80030b */
[----:B------:R2:W-:Y:S01]  /*3780*/  UTCQMMA gdesc[UR8], gdesc[UR12], tmem[UR11], tmem[UR32], idesc[UR33], UPT ;  /* 0x00ff200c080075ea */ /* 0x0005e2000b80030b */
[----:B------:R2:W-:Y:S01]  /*3790*/  UTCBAR.MULTICAST [UR25], URZ, UR27 ;  /* 0x000000ff190073e9 */ /* 0x0005e2000800081b */
[----:B------:R-:W-:Y:S01]  /*37a0*/  UMOV UR10, UR24 ;  /* 0x00000018000a7c82 */ /* 0x000fe20008000000 */
[----:B------:R-:W-:Y:S05]  /*37b0*/  BRA.U UP3, `(.L_x_64) ;  /* 0xfffffffd03507547 */ /* 0x000fea000b83ffff */
.L_x_61:
[----:B--2---:R-:W-:Y:S01]  /*37c0*/  UIADD3 UR4, UPT, UPT, UR30, 0x1, URZ ;  /* 0x000000011e047890 */ /* 0x004fe2000fffe0ff */
[C---:B------:R-:W-:Y:S01]  /*37d0*/  ISETP.NE.AND P0, PT, R10.reuse, 0x2, PT ;  /* 0x000000020a00780c */ /* 0x040fe20003f05270 */
[----:B------:R-:W-:Y:S02]  /*37e0*/  UIADD3 UR5, UPT, UPT, UR31, 0xa0, URZ ;  /* 0x000000a01f057890 */ /* 0x000fe4000fffe0ff */
[----:B------:R-:W-:Y:S01]  /*37f0*/  UISETP.NE.AND UP0, UPT, UR4, 0x4, UPT ;  /* 0x000000040400788c */ /* 0x000fe2000bf05270 */
[----:B-1----:R-:W-:Y:S02]  /*3800*/  SEL R0, RZ, 0x1, P0 ;  /* 0x00000001ff007807 */ /* 0x002fe40000000000 */
[----:B------:R-:W-:Y:S01]  /*3810*/  SEL R10, R10, RZ, P0 ;  /* 0x000000ff0a0a7207 */ /* 0x000fe20000000000 */
[----:B------:R-:W-:Y:S01]  /*3820*/  USEL UR6, URZ, 0x1, UP0 ;  /* 0x00000001ff067887 */ /* 0x000fe20008000000 */
[----:B------:R-:W-:Y:S01]  /*3830*/  LOP3.LUT R9, R9, R0, RZ, 0x3c, !PT ;  /* 0x0000000009097212 */ /* 0x000fe200078e3cff */
[----:B------:R-:W-:Y:S01]  /*3840*/  USEL UR30, UR4, URZ, UP0 ;  /* 0x000000ff041e7287 */ /* 0x000fe20008000000 */
[----:B------:R1:W-:Y:S03]  /*3850*/  UTCBAR [UR5], URZ ;  /* 0x000000ff050073e9 */ /* 0x0003e600080000ff */
[----:B------:R-:W-:Y:S01]  /*3860*/  LOP3.LUT R11, R11, UR6, RZ, 0x3c, !PT ;  /* 0x000000060b0b7c12 */ /* 0x000fe2000f8e3cff */
[----:B------:R-:W-:Y:S07]  /*3870*/  @P1 BRA `(.L_x_65) ;  /* 0xfffffff800881947 */ /* 0x000fee000383ffff */
[----:B------:R-:W2:Y:S01]  /*3880*/  S2UR UR8, SR_CgaCtaId ;  /* 0x00000000000879c3 */ /* 0x000ea20000008800 */
[----:B------:R-:W-:Y:S01]  /*3890*/  ELECT P0, URZ, PT ;  /* 0x0000000000ff782f */ /* 0x000fe20003800000 */
[----:B------:R-:W-:Y:S01]  /*38a0*/  IMAD.MOV.U32 R0, RZ, RZ, 0x1 ;  /* 0x00000001ff007424 */ /* 0x000fe200078e00ff */
[----:B------:R-:W-:Y:S01]  /*38b0*/  UIADD3 UR26, UPT, UPT, UR26, 0xc0, URZ ;  /* 0x000000c01a1a7890 */ /* 0x000fe2000fffe0ff */
[----:B------:R-:W-:Y:S01]  /*38c0*/  SHF.L.U32 R3, R11, 0x1f, RZ ;  /* 0x0000001f0b037819 */ /* 0x000fe200000006ff */
[----:B------:R-:W-:-:S03]  /*38d0*/  UMOV UR4, 0x40 ;  /* 0x0000004000047882 */ /* 0x000fc60000000000 */
[----:B------:R-:W-:Y:S01]  /*38e0*/  UVIRTCOUNT.DEALLOC.SMPOOL 0x80 ;  /* 0x000000800000784c */ /* 0x000fe20000000000 */
[----:B--2---:R-:W-:Y:S02]  /*38f0*/  ULEA UR8, UR8, UR4, 0x18 ;  /* 0x0000000408087291 */ /* 0x004fe4000f8ec0ff */
[----:B------:R-:W-:-:S07]  /*3900*/  ULEA UR4, UR30, UR26, 0x3 ;  /* 0x0000001a1e047291 */ /* 0x000fce000f8e18ff */
[----:B------:R2:W-:Y:S02]  /*3910*/  @P0 STS.U8 [UR8+0x1c], R0 ;  /* 0x00001c00ff000988 */ /* 0x0005e40008000008 */
[----:B------:R-:W4:Y:S02]  /*3920*/  SYNCS.PHASECHK.TRANS64.TRYWAIT P0, [UR4], R3 ;  /* 0x00000003ff0075a7 */ /* 0x000f240008001104 */
[----:B--2-4-:R-:W-:Y:S05]  /*3930*/  @!P0 BRA `(.L_x_66) ;  /* 0x0000006000888947 */ /* 0x014fea0003800000 */
.L_x_149:
[----:B------:R-:W-:-:S04]  /*3940*/  UIADD3 UR4, UPT, UPT, UR30, 0x1, URZ ;  /* 0x000000011e047890 */ /* 0x000fc8000fffe0ff */
[----:B------:R-:W-:-:S04]  /*3950*/  UISETP.NE.AND UP0, UPT, UR4, 0x4, UPT ;  /* 0x000000040400788c */ /* 0x000fc8000bf05270 */
[----:B------:R-:W-:Y:S02]  /*3960*/  USEL UR6, URZ, 0x1, UP0 ;  /* 0x00000001ff067887 */ /* 0x000fe40008000000 */
[----:B------:R-:W-:-:S04]  /*3970*/  USEL UR4, UR4, URZ, UP0 ;  /* 0x000000ff04047287 */ /* 0x000fc80008000000 */
[----:B-1----:R-:W-:Y:S01]  /*3980*/  ULEA UR5, UR4, UR26, 0x3 ;  /* 0x0000001a04057291 */ /* 0x002fe2000f8e18ff */
[----:B------:R-:W-:-:S04]  /*3990*/  LOP3.LUT R2, R11, UR6, RZ, 0x3c, !PT ;  /* 0x000000060b027c12 */ /* 0x000fc8000f8e3cff */
[----:B--2---:R-:W-:-:S04]  /*39a0*/  SHF.L.U32 R3, R2, 0x1f, RZ ;  /* 0x0000001f02037819 */ /* 0x004fc800000006ff */
[----:B------:R-:W1:Y:S02]  /*39b0*/  SYNCS.PHASECHK.TRANS64.TRYWAIT P0, [UR5], R3 ;  /* 0x00000003ff0075a7 */ /* 0x000e640008001105 */
[----:B-1----:R-:W-:Y:S05]  /*39c0*/  @!P0 BRA `(.L_x_67) ;  /* 0x00000060007c8947 */ /* 0x002fea0003800000 */
.L_x_151:
        /* <DEDUP_REMOVED lines=9> */
.L_x_153:
[----:B------:R-:W-:-:S04]  /*3a60*/  UIADD3 UR4, UPT, UPT, UR4, 0x1, URZ ;  /* 0x0000000104047890 */ /* 0x000fc8000fffe0ff */
[----:B------:R-:W-:-:S04]  /*3a70*/  UISETP.NE.AND UP0, UPT, UR4, 0x4, UPT ;  /* 0x000000040400788c */ /* 0x000fc8000bf05270 */
[----:B------:R-:W-:Y:S02]  /*3a80*/  USEL UR5, URZ, 0x1, UP0 ;  /* 0x00000001ff057887 */ /* 0x000fe40008000000 */
[----:B------:R-:W-:-:S04]  /*3a90*/  USEL UR4, UR4, URZ, UP0 ;  /* 0x000000ff04047287 */ /* 0x000fc80008000000 */
[----:B------:R-:W-:Y:S01]  /*3aa0*/  ULEA UR4, UR4, UR26, 0x3 ;  /* 0x0000001a04047291 */ /* 0x000fe2000f8e18ff */
[----:B-1----:R-:W-:-:S04]  /*3ab0*/  LOP3.LUT R3, R2, UR5, RZ, 0x3c, !PT ;  /* 0x0000000502037c12 */ /* 0x002fc8000f8e3cff */
[----:B------:R-:W-:-:S04]  /*3ac0*/  SHF.L.U32 R3, R3, 0x1f, RZ ;  /* 0x0000001f03037819 */ /* 0x000fc800000006ff */
[----:B------:R-:W1:Y:S02]  /*3ad0*/  SYNCS.PHASECHK.TRANS64.TRYWAIT P0, [UR4], R3 ;  /* 0x00000003ff0075a7 */ /* 0x000e640008001104 */
[----:B-1----:R-:W-:Y:S05]  /*3ae0*/  @!P0 BRA `(.L_x_69) ;  /* 0x0000006000648947 */ /* 0x002fea0003800000 */
.L_x_155:
[----:B------:R-:W-:Y:S01]  /*3af0*/  NOP ;  /* 0x0000000000007918 */ /* 0x000fe20000000000 */
[----:B-1----:R-:W1:Y:S01]  /*3b00*/  LDS R0, [UR8+0x14] ;  /* 0x00001408ff007984 */ /* 0x002e620008000800 */
[----:B------:R-:W-:Y:S01]  /*3b10*/  ULOP3.LUT UR4, UR42, 0xffff, URZ, 0xc0, !UPT ;  /* 0x0000ffff2a047892 */ /* 0x000fe2000f8ec0ff */
[----:B------:R-:W-:Y:S01]  /*3b20*/  UMOV UR5, 0xffff ;  /* 0x0000ffff00057882 */ /* 0x000fe20000000000 */
[----:B------:R-:W-:Y:S02]  /*3b30*/  UMOV UR6, 0x1 ;  /* 0x0000000100067882 */ /* 0x000fe40000000000 */
[----:B------:R-:W-:-:S04]  /*3b40*/  USHF.R.U32.HI UR4, URZ, 0x5, UR4 ;  /* 0x00000005ff047899 */ /* 0x000fc80008011604 */
[----:B------:R-:W-:Y:S02]  /*3b50*/  USHF.L.U32 UR5, UR5, UR4, URZ ;  /* 0x0000000405057299 */ /* 0x000fe400080006ff */
[----:B------:R-:W-:-:S04]  /*3b60*/  USHF.L.U32 UR4, UR6, UR4, URZ ;  /* 0x0000000406047299 */ /* 0x000fc800080006ff */
[----:B-1----:R-:W-:-:S04]  /*3b70*/  LOP3.LUT R0, R0, UR5, RZ, 0xc0, !PT ;  /* 0x0000000500007c12 */ /* 0x002fc8000f8ec0ff */
[----:B------:R-:W-:-:S13]  /*3b80*/  ISETP.NE.AND P0, PT, R0, UR5, PT ;  /* 0x0000000500007c0c */ /* 0x000fda000bf05270 */
[----:B------:R-:W-:Y:S05]  /*3b90*/  @P0 BRA `(.L_x_70) ;  /* 0x0000000000580947 */ /* 0x000fea0003800000 */
[----:B------:R-:W1:Y:S02]  /*3ba0*/  LDS R0, [UR8+0x18] ;  /* 0x00001808ff007984 */ /* 0x000e640008000800 */
[----:B-1----:R-:W-:-:S04]  /*3bb0*/  LOP3.LUT R0, R0, UR4, RZ, 0xc0, !PT ;  /* 0x0000000400007c12 */ /* 0x002fc8000f8ec0ff */
[----:B------:R-:W-:-:S13]  /*3bc0*/  ISETP.NE.AND P0, PT, R0, UR4, PT ;  /* 0x0000000400007c0c */ /* 0x000fda000bf05270 */
[----:B------:R-:W-:Y:S05]  /*3bd0*/  @P0 BRA `(.L_x_71) ;  /* 0x00000000003c0947 */ /* 0x000fea0003800000 */
[----:B------:R-:W1:Y:S01]  /*3be0*/  S2R R2, SR_LANEID ;  /* 0x0000000000027919 */ /* 0x000e620000000000 */
[----:B------:R-:W-:Y:S01]  /*3bf0*/  ULOP3.LUT UR5, URZ, UR5, URZ, 0x33, !UPT ;  /* 0x00000005ff057292 */ /* 0x000fe2000f8e33ff */
[----:B------:R-:W-:Y:S01]  /*3c00*/  LOP3.LUT R4, RZ, UR4, RZ, 0x33, !PT ;  /* 0x00000004ff047c12 */ /* 0x000fe2000f8e33ff */
[----:B------:R-:W-:Y:S02]  /*3c10*/  VOTEU.ANY UR4, UPT, PT ;  /* 0x0000000000047886 */ /* 0x000fe400038e0100 */
[----:B------:R-:W-:Y:S01]  /*3c20*/  UFLO.U32 UR4, UR4 ;  /* 0x00000004000472bd */ /* 0x000fe200080e0000 */
[----:B------:R-:W2:Y:S01]  /*3c30*/  REDUX UR6, R4 ;  /* 0x00000000040673c4 */ /* 0x000ea20000000000 */
[----:B------:R-:W-:-:S06]  /*3c40*/  IMAD.U32 R0, RZ, RZ, UR5 ;  /* 0x00000005ff007e24 */ /* 0x000fcc000f8e00ff */
[----:B------:R4:W-:Y:S01]  /*3c50*/  UTCATOMSWS.AND URZ, UR5 ;  /* 0x0000000500ff79e3 */ /* 0x0009e20008000000 */
[----:B------:R-:W3:Y:S01]  /*3c60*/  REDUX UR7, R0 ;  /* 0x00000000000773c4 */ /* 0x000ee20000000000 */
[----:B-1----:R-:W-:Y:S01]  /*3c70*/  ISETP.EQ.U32.AND P0, PT, R2, UR4, PT ;  /* 0x0000000402007c0c */ /* 0x002fe2000bf02070 */
[----:B--2---:R-:W-:Y:S01]  /*3c80*/  IMAD.U32 R2, RZ, RZ, UR6 ;  /* 0x00000006ff027e24 */ /* 0x004fe2000f8e00ff */
[----:B---3--:R-:W-:-:S11]  /*3c90*/  MOV R3, UR7 ;  /* 0x0000000700037c02 */ /* 0x008fd60008000f00 */
[----:B------:R4:W-:Y:S04]  /*3ca0*/  @P0 ATOMS.AND RZ, [UR8+0x14], R3 ;  /* 0x00001403ffff098c */ /* 0x0009e8000a800008 */
[----:B------:R4:W-:Y:S01]  /*3cb0*/  @P0 ATOMS.AND RZ, [UR8+0x18], R2 ;  /* 0x00001802ffff098c */ /* 0x0009e2000a800008 */
[----:B------:R-:W-:Y:S05]  /*3cc0*/  BRA `(.L_x_72) ;  /* 0x0000000000147947 */ /* 0x000fea0003800000 */
.L_x_71:
[----:B------:R-:W-:Y:S02]  /*3cd0*/  MOV R2, 0x3cf0 ;  /* 0x00003cf000027802 */ /* 0x000fe40000000f00 */
[----:B---3-5:R-:W-:Y:S05]  /*3ce0*/  CALL.REL.NOINC `($__internal_0_$__cuda_sm10x_tcgen05_guardrail_trap_col_being_dealloced_not_returned_by_alloc) ;  /* 0x0000006400487944 */ /* 0x028fea0003c00000 */
[----:B------:R-:W-:Y:S05]  /*3cf0*/  BRA `(.L_x_72) ;  /* 0x0000000000087947 */ /* 0x000fea0003800000 */
.L_x_70:
[----:B------:R-:W-:Y:S02]  /*3d00*/  MOV R2, 0x3d20 ;  /* 0x00003d2000027802 */ /* 0x000fe40000000f00 */
[----:B---3-5:R-:W-:Y:S05]  /*3d10*/  CALL.REL.NOINC `($__internal_2_$__cuda_sm10x_tcgen05_guardrail_trap_unallocated_columns_being_dealloced) ;  /* 0x0000006400547944 */ /* 0x028fea0003c00000 */
.L_x_72:
[----:B------:R-:W-:Y:S01]  /*3d20*/  NOP ;  /* 0x0000000000007918 */ /* 0x000fe20000000000 */
[----:B----4-:R-:W-:Y:S05]  /*3d30*/  EXIT ;  /* 0x000000000000794d */ /* 0x010fea0003800000 */
.L_x_54:
[----:B------:R-:W-:-:S09]  /*3d40*/  UISETP.NE.OR UP0, UPT, UR18, 0x3, !UP3 ;  /* 0x000000031200788c */ /* 0x000fd2000df05670 */
[----:B------:R-:W-:Y:S05]  /*3d50*/  BRA.U UP0, `(.L_x_73) ;  /* 0x0000001100847547 */ /* 0x000fea000b800000 */
[----:B------:R-:W2:Y:S01]  /*3d60*/  LDCU.64 UR4, c[0x0][0x888] ;  /* 0x00011100ff0477ac */ /* 0x000ea20008000a00 */
[----:B------:R-:W3:Y:S01]  /*3d70*/  S2UR UR8, SR_CgaCtaId ;  /* 0x00000000000879c3 */ /* 0x000ee20000008800 */
[----:B------:R-:W-:Y:S02]  /*3d80*/  HFMA2 R9, -RZ, RZ, 0, 0 ;  /* 0x00000000ff097431 */ /* 0x000fe400000001ff */
[----:B------:R-:W-:Y:S01]  /*3d90*/  IMAD.MOV.U32 R11, RZ, RZ, 0x1 ;  /* 0x00000001ff0b7424 */ /* 0x000fe200078e00ff */
[----:B------:R-:W4:Y:S01]  /*3da0*/  LDCU UR40, c[0x0][0x370] ;  /* 0x00006e00ff2877ac */ /* 0x000f220008000800 */
[----:B------:R-:W-:Y:S01]  /*3db0*/  IMAD.MOV.U32 R10, RZ, RZ, RZ ;  /* 0x000000ffff0a7224 */ /* 0x000fe200078e00ff */
[----:B------:R-:W-:Y:S01]  /*3dc0*/  MOV R3, 0x1000 ;  /* 0x0000100000037802 */ /* 0x000fe20000000f00 */
[----:B------:R-:W4:Y:S01]  /*3dd0*/  LDCU.128 UR44, c[0x0][0xb10] ;  /* 0x00016200ff2c77ac */ /* 0x000f220008000c00 */
[----:B------:R-:W1:Y:S01]  /*3de0*/  LDC.64 R12, c[0x0][0x348] ;  /* 0x0000d200ff0c7b82 */ /* 0x000e620000000a00 */
[----:B------:R-:W3:Y:S01]  /*3df0*/  LDCU UR37, c[0x0][0x374] ;  /* 0x00006e80ff2577ac */ /* 0x000ee20008000800 */
[----:B------:R-:W3:Y:S01]  /*3e00*/  LDCU.64 UR38, c[0x0][0x890] ;  /* 0x00011200ff2677ac */ /* 0x000ee20008000a00 */
[----:B------:R-:W3:Y:S01]  /*3e10*/  LDCU UR15, c[0x0][0xb0c] ;  /* 0x00016180ff0f77ac */ /* 0x000ee20008000800 */
[----:B--2---:R-:W-:Y:S01]  /*3e20*/  UISETP.NE.U32.AND UP0, UPT, UR4, URZ, UPT ;  /* 0x000000ff0400728c */ /* 0x004fe2000bf05070 */
[----:B------:R-:W2:Y:S01]  /*3e30*/  LDCU UR54, c[0x0][0xb20] ;  /* 0x00016400ff3677ac */ /* 0x000ea20008000800 */
[----:B------:R-:W2:Y:S01]  /*3e40*/  LDCU UR4, c[0x0][0xb30] ;  /* 0x00016600ff0477ac */ /* 0x000ea20008000800 */
[----:B------:R-:W-:Y:S01]  /*3e50*/  UMOV UR21, 0x400 ;  /* 0x0000040000157882 */ /* 0x000fe20000000000 */
[----:B----4-:R-:W-:-:S02]  /*3e60*/  UIMAD.WIDE.U32 UR52, UR40, UR44, URZ ;  /* 0x0000002c283472a5 */ /* 0x010fc4000f8e00ff */
[----:B---3--:R-:W-:Y:S02]  /*3e70*/  UIMAD.WIDE.U32 UR6, UR37, UR47, URZ ;  /* 0x0000002f250672a5 */ /* 0x008fe4000f8e00ff */
[----:B------:R-:W-:Y:S02]  /*3e80*/  ULEA UR21, UR8, UR21, 0x18 ;  /* 0x0000001508157291 */ /* 0x000fe4000f8ec0ff */
[----:B------:R-:W-:Y:S02]  /*3e90*/  USEL UR41, URZ, 0x1, UP6 ;  /* 0x00000001ff297887 */ /* 0x000fe4000b000000 */
[----:B------:R-:W-:Y:S02]  /*3ea0*/  UISETP.NE.U32.AND UP6, UPT, UR38, URZ, UPT ;  /* 0x000000ff2600728c */ /* 0x000fe4000bfc5070 */
[----:B------:R-:W-:Y:S02]  /*3eb0*/  UIADD3 UR43, UPT, UPT, UR21, 0x48, URZ ;  /* 0x00000048152b7890 */ /* 0x000fe4000fffe0ff */
[----:B------:R-:W-:-:S02]  /*3ec0*/  UIADD3 UR33, UPT, UPT, UR21, 0x30, URZ ;  /* 0x0000003015217890 */ /* 0x000fc4000fffe0ff */
[----:B------:R-:W-:Y:S02]  /*3ed0*/  UIADD3 UR25, UPT, UPT, UR21, 0x38, URZ ;  /* 0x0000003815197890 */ /* 0x000fe4000fffe0ff */
[----:B------:R-:W-:Y:S02]  /*3ee0*/  UIADD3 UR17, UPT, UPT, UR21, 0x40, URZ ;  /* 0x0000004015117890 */ /* 0x000fe4000fffe0ff */
[----:B------:R-:W-:Y:S02]  /*3ef0*/  UISETP.NE.AND.EX UP5, UPT, UR5, URZ, UPT, UP0 ;  /* 0x000000ff0500728c */ /* 0x000fe4000bfa5300 */
[----:B------:R-:W-:Y:S01]  /*3f00*/  UISETP.NE.AND UP0, UPT, UR42, 0x1, UPT ;  /* 0x000000012a00788c */ /* 0x000fe2000bf05270 */
[----:B------:R-:W-:Y:S01]  /*3f10*/  UMOV UR52, UR53 ;  /* 0x0000003500347c82 */ /* 0x000fe20008000000 */
[----:B------:R-:W-:Y:S01]  /*3f20*/  UMOV UR51, UR7 ;  /* 0x0000000700337c82 */ /* 0x000fe20008000000 */
[----:B------:R-:W-:Y:S02]  /*3f30*/  UISETP.NE.AND UP0, UPT, UR15, 0x1, UPT ;  /* 0x000000010f00788c */ /* 0x000fe4000bf05270 */
[----:B------:R-:W-:-:S02]  /*3f40*/  UPLOP3.LUT UP4, UPT, UPT, UPT, UPT, 0x40, 0x4 ;  /* 0x000000000004789c */ /* 0x000fc40003f8e870 */
[----:B------:R-:W-:Y:S01]  /*3f50*/  UISETP.GE.AND UP2, UPT, UR42, 0x1, UPT ;  /* 0x000000012a00788c */ /* 0x000fe2000bf46270 */
[----:B------:R-:W3:Y:S01]  /*3f60*/  LDCU.64 UR22, c[0x0][0xb28] ;  /* 0x00016500ff1677ac */ /* 0x000ee20008000a00 */
[----:B------:R-:W-:Y:S02]  /*3f70*/  UISETP.NE.AND.EX UP6, UPT, UR39, URZ, UPT, UP6 ;  /* 0x000000ff2700728c */ /* 0x000fe4000bfc5360 */
[----:B------:R-:W-:Y:S02]  /*3f80*/  UPRMT UR43, UR8, 0x654, UR43 ;  /* 0x00000654082b7896 */ /* 0x000fe4000800002b */
[----:B------:R-:W-:Y:S02]  /*3f90*/  UPRMT UR50, UR8, 0x654, UR33 ;  /* 0x0000065408327896 */ /* 0x000fe40008000021 */
[----:B------:R-:W-:Y:S02]  /*3fa0*/  UPRMT UR49, UR8, 0x654, UR25 ;  /* 0x0000065408317896 */ /* 0x000fe40008000019 */
[----:B------:R-:W-:-:S02]  /*3fb0*/  UPRMT UR48, UR8, 0x654, UR17 ;  /* 0x0000065408307896 */ /* 0x000fc40008000011 */
[----:B------:R-:W-:Y:S02]  /*3fc0*/  USHF.R.U32.HI UR52, URZ, UR45, UR52 ;  /* 0x0000002dff347299 */ /* 0x000fe40008011634 */
[----:B--2---:R-:W-:Y:S02]  /*3fd0*/  USHF.R.U32.HI UR51, URZ, UR54, UR51 ;  /* 0x00000036ff337299 */ /* 0x004fe40008011633 */
[----:B------:R-:W-:Y:S02]  /*3fe0*/  UISETP.NE.AND UP0, UPT, UR46, 0x1, UPT ;  /* 0x000000012e00788c */ /* 0x000fe4000bf05270 */
[----:B-1----:R-:W-:-:S11]  /*3ff0*/  UISETP.NE.AND UP3, UPT, UR4, 0x1, UPT ;  /* 0x000000010400788c */ /* 0x002fd6000bf65270 */
.L_x_84:
[C---:B------:R-:W-:Y:S02]  /*4000*/  LEA R8, R10.reuse, UR21, 0x3 ;  /* 0x000000150a087c11 */ /* 0x040fe4000f8e18ff */
[----:B------:R-:W-:Y:S02]  /*4010*/  SHF.L.U32 R5, R9, 0x1f, RZ ;  /* 0x0000001f09057819 */ /* 0x000fe400000006ff */
[----:B------:R-:W-:Y:S02]  /*4020*/  LEA R6, R10, UR21, 0x4 ;  /* 0x000000150a067c11 */ /* 0x000fe4000f8e20ff */
[----:B-1----:R-:W1:Y:S02]  /*4030*/  SYNCS.PHASECHK.TRANS64.TRYWAIT P0, [R8+URZ+0x80], R5 ;  /* 0x00008005080075a7 */ /* 0x002e6400080011ff */
[----:B-1----:R-:W-:Y:S05]  /*4040*/  @!P0 BRA `(.L_x_74) ;  /* 0x0000005c00248947 */ /* 0x002fea0003800000 */
.L_x_156:
[----:B-1----:R-:W1:Y:S01]  /*4050*/  LDS.128 R4, [R6+0x110] ;  /* 0x0001100006047984 */ /* 0x002e620000000c00 */
[----:B------:R-:W-:Y:S01]  /*4060*/  UISETP.GE.AND UP0, UPT, UR42, 0x1, UPT ;  /* 0x000000012a00788c */ /* 0x000fe2000bf06270 */
[----:B------:R-:W-:Y:S01]  /*4070*/  @!PT LDS RZ, [RZ] ;  /* 0x00000000fffff984 */ /* 0x000fe20000000800 */
[----:B------:R-:W-:Y:S01]  /*4080*/  @!PT LDS RZ, [RZ] ;  /* 0x00000000fffff984 */ /* 0x000fe20000000800 */
[----:B------:R-:W-:Y:S01]  /*4090*/  @!PT LDS RZ, [RZ] ;  /* 0x00000000fffff984 */ /* 0x000fe20000000800 */
[----:B------:R-:W-:Y:S01]  /*40a0*/  @!PT LDS RZ, [RZ] ;  /* 0x00000000fffff984 */ /* 0x000fe20000000800 */
[----:B------:R2:W-:Y:S06]  /*40b0*/  MEMBAR.ALL.CTA ;  /* 0x0000000000007992 */ /* 0x0005ec0000008000 */
[----:B--2---:R-:W2:Y:S01]  /*40c0*/  FENCE.VIEW.ASYNC.S ;  /* 0x00000000000073c6 */ /* 0x004ea20000000000 */
[----:B-1----:R-:W-:Y:S11]  /*40d0*/  LOP3.LUT P0, RZ, R6, 0x1, RZ, 0xc0, !PT ;  /* 0x0000000106ff7812 */ /* 0x002ff6000780c0ff */
[----:B------:R-:W-:Y:S02]  /*40e0*/  @!UPT UIADD3 URZ, UPT, UPT, URZ, URZ, URZ ;  /* 0x000000fffffff290 */ /* 0x000fe4000fffe0ff */
[----:B--2---:R-:W-:Y:S01]  /*40f0*/  VOTEU.ANY UP2, P0 ;  /* 0x0000000000ff7886 */ /* 0x004fe20000040100 */
[----:B------:R-:W-:Y:S11]  /*4100*/  PLOP3.LUT P0, PT, PT, PT, UP2, 0x80, 0x8 ;  /* 0x000000000008781c */ /* 0x000ff60003f0f028 */
[----:B------:R-:W-:Y:S02]  /*4110*/  @!UPT UIADD3 URZ, UPT, UPT, URZ, URZ, URZ ;  /* 0x000000fffffff290 */ /* 0x000fe4000fffe0ff */
[----:B------:R-:W-:Y:S02]  /*4120*/  @P0 SHF.R.U32.HI R0, RZ, 0x10, R5 ;  /* 0x00000010ff000819 */ /* 0x000fe40000011605 */
[----:B------:R-:W-:Y:S02]  /*4130*/  @P0 MOV R2, R4 ;  /* 0x0000000400020202 */ /* 0x000fe40000000f00 */
[----:B------:R-:W-:Y:S01]  /*4140*/  @P0 R2UR UR4, R0 ;  /* 0x00000000000402ca */ /* 0x000fe200000e0000 */
[----:B------:R-:W-:Y:S01]  /*4150*/  VIADD R0, R8, 0x90 ;  /* 0x0000009008007836 */ /* 0x000fe20000000000 */
[----:B------:R-:W-:Y:S02]  /*4160*/  @P0 LOP3.LUT R4, R5, 0xffff, RZ, 0xc0, !PT ;  /* 0x0000ffff05040812 */ /* 0x000fe400078ec0ff */
[----:B------:R-:W-:Y:S02]  /*4170*/  @P0 R2UR UR6, R2 ;  /* 0x00000000020602ca */ /* 0x000fe400000e0000 */
[----:B------:R-:W-:Y:S02]  /*4180*/  PRMT R0, RZ, 0x654, R0 ;  /* 0x00000654ff007816 */ /* 0x000fe40000000000 */
[----:B------:R-:W-:Y:S02]  /*4190*/  @P0 R2UR UR5, R4 ;  /* 0x00000000040502ca */ /* 0x000fe400000e0000 */
[----:B------:R1:W-:Y:S03]  /*41a0*/  SYNCS.ARRIVE.TRANS64.RED.A1T0 RZ, [R0+URZ], RZ ;  /* 0x000000ff00ff79a7 */ /* 0x0003e600081004ff */
[----:B------:R-:W-:Y:S04]  /*41b0*/  @UP2 UMOV UR29, UR4 ;  /* 0x00000004001d2c82 */ /* 0x000fe80008000000 */
[----:B------:R-:W-:Y:S04]  /*41c0*/  @UP2 UMOV UR14, UR6 ;  /* 0x00000006000e2c82 */ /* 0x000fe80008000000 */
[----:B------:R-:W-:Y:S01]  /*41d0*/  @UP2 UMOV UR13, UR5 ;  /* 0x00000005000d2c82 */ /* 0x000fe20008000000 */
[----:B------:R-:W-:Y:S05]  /*41e0*/  BRA.U !UP0, `(.L_x_75) ;  /* 0x0000000108c07547 */ /* 0x000fea000b800000 */
[----:B------:R-:W-:Y:S02]  /*41f0*/  UIMAD.WIDE.U32 UR18, UR13, UR47, URZ ;  /* 0x0000002f0d1272a5 */ /* 0x000fe4000f8e00ff */
[----:B------:R-:W-:Y:S02]  /*4200*/  UP2UR UR16, UPR, URZ, 0x4 ;  /* 0x00000004ff107883 */ /* 0x000fe40008000000 */
[----:B------:R-:W-:Y:S02]  /*4210*/  UISETP.NE.AND UP2, UPT, UR46, 0x1, UPT ;  /* 0x000000012e00788c */ /* 0x000fe4000bf45270 */
[----:B------:R-:W-:Y:S02]  /*4220*/  UIMAD.WIDE.U32 UR26, UR14, UR44, URZ ;  /* 0x0000002c0e1a72a5 */ /* 0x000fe4000f8e00ff */
[----:B------:R-:W-:Y:S02]  /*4230*/  USEL UR4, UR37, UR51, !UP2 ;  /* 0x0000003325047287 */ /* 0x000fe4000d000000 */
[----:B------:R-:W-:Y:S02]  /*4240*/  UISETP.NE.AND UP0, UPT, UR15, 0x1, UPT ;  /* 0x000000010f00788c */ /* 0x000fe4000bf05270 */
[----:B------:R-:W-:Y:S02]  /*4250*/  UP2UR UR20, UPR, URZ, 0x2 ;  /* 0x00000002ff147883 */ /* 0x000fe40008000000 */
[----:B------:R-:W-:Y:S02]  /*4260*/  UISETP.NE.AND UP1, UPT, UR42, 0x1, UPT ;  /* 0x000000012a00788c */ /* 0x000fe4000bf25270 */
[----:B---3--:R-:W-:Y:S02]  /*4270*/  UIMAD.WIDE.U32 UR8, UR4, UR22, URZ ;  /* 0x00000016040872a5 */ /* 0x008fe4000f8e00ff */
[----:B------:R-:W-:Y:S01]  /*4280*/  USEL UR7, UR40, UR52, !UP0 ;  /* 0x0000003428077287 */ /* 0x000fe2000c000000 */
[----:B------:R-:W-:Y:S02]  /*4290*/  UMOV UR5, UR19 ;  /* 0x0000001300057c82 */ /* 0x000fe40008000000 */
[----:B------:R-:W-:Y:S02]  /*42a0*/  USHF.R.U32.HI UR6, URZ, UR54, UR5 ;  /* 0x00000036ff067299 */ /* 0x000fe40008011605 */
[----:B------:R-:W-:Y:S02]  /*42b0*/  UIMAD.WIDE.U32 UR10, UR7, UR22, URZ ;  /* 0x00000016070a72a5 */ /* 0x000fe4000f8e00ff */
[----:B------:R-:W-:Y:S02]  /*42c0*/  USEL UR6, UR13, UR6, !UP2 ;  /* 0x000000060d067287 */ /* 0x000fe4000d000000 */
[----:B------:R-:W-:Y:S01]  /*42d0*/  UISETP.NE.AND UP2, UPT, UR16, URZ, UPT ;  /* 0x000000ff1000728c */ /* 0x000fe2000bf45270 */
[----:B------:R-:W-:Y:S02]  /*42e0*/  UMOV UR5, UR27 ;  /* 0x0000001b00057c82 */ /* 0x000fe40008000000 */
[----:B------:R-:W-:Y:S03]  /*42f0*/  USHF.R.U32.HI UR12, URZ, UR45, UR5 ;  /* 0x0000002dff0c7299 */ /* 0x000fe60008011605 */
[----:B------:R-:W-:Y:S02]  /*4300*/  UMOV UR5, UR9 ;  /* 0x0000000900057c82 */ /* 0x000fe40008000000 */
[----:B------:R-:W-:Y:S03]  /*4310*/  @UP1 USHF.R.U32.HI UR4, URZ, UR23, UR5 ;  /* 0x00000017ff041299 */ /* 0x000fe60008011605 */
[----:B------:R-:W-:Y:S01]  /*4320*/  UMOV UR5, UR11 ;  /* 0x0000000b00057c82 */ /* 0x000fe20008000000 */
[----:B------:R-:W-:Y:S02]  /*4330*/  UIMAD UR4, UR42, UR4, URZ ;  /* 0x000000042a0472a4 */ /* 0x000fe4000f8e02ff */
[----:B------:R-:W-:Y:S02]  /*4340*/  @UP1 USHF.R.U32.HI UR7, URZ, UR23, UR5 ;  /* 0x00000017ff071299 */ /* 0x000fe40008011605 */
[----:B------:R-:W-:Y:S02]  /*4350*/  USEL UR5, UR14, UR12, !UP0 ;  /* 0x0000000c0e057287 */ /* 0x000fe4000c000000 */
[----:B------:R-:W-:Y:S02]  /*4360*/  UIMAD.WIDE.U32 UR10, UR6, UR22, URZ ;  /* 0x00000016060a72a5 */ /* 0x000fe4000f8e00ff */
[----:B------:R-:W-:Y:S02]  /*4370*/  UIMAD UR8, UR42, UR7, URZ ;  /* 0x000000072a0872a4 */ /* 0x000fe4000f8e02ff */
[----:B------:R-:W-:Y:S03]  /*4380*/  UISETP.GE.AND UP0, UPT, UR6, UR4, UPT ;  /* 0x000000040600728c */ /* 0x000fe6000bf06270 */
[----:B------:R-:W-:Y:S01]  /*4390*/  UMOV UR4, UR11 ;  /* 0x0000000b00047c82 */ /* 0x000fe20008000000 */
[----:B------:R-:W-:Y:S02]  /*43a0*/  UISETP.GE.OR UP0, UPT, UR5, UR8, UP0 ;  /* 0x000000080500728c */ /* 0x000fe40008706670 */
[----:B------:R-:W-:Y:S02]  /*43b0*/  USHF.R.U32.HI UR4, URZ, UR23, UR4 ;  /* 0x00000017ff047299 */ /* 0x000fe40008011604 */
[----:B------:R-:W-:Y:S02]  /*43c0*/  UIMAD.WIDE.U32 UR8, UR5, UR22, URZ ;  /* 0x00000016050872a5 */ /* 0x000fe4000f8e00ff */
[----:B------:R-:W-:Y:S04]  /*43d0*/  USEL UR10, UR6, UR4, !UP1 ;  /* 0x00000004060a7287 */ /* 0x000fe8000c800000 */
[----:B------:R-:W-:Y:S01]  /*43e0*/  UIADD3 UR11, UPT, UPT, -UR10, URZ, URZ ;  /* 0x000000ff0a0b7290 */ /* 0x000fe2000fffe1ff */
[----:B------:R-:W-:Y:S02]  /*43f0*/  @!UP0 UMOV UR4, UR9 ;  /* 0x0000000900048c82 */ /* 0x000fe40008000000 */
[----:B------:R-:W-:Y:S02]  /*4400*/  @!UP0 USHF.R.U32.HI UR4, URZ, UR23, UR4 ;  /* 0x00000017ff048299 */ /* 0x000fe40008011604 */
[----:B------:R-:W-:Y:S02]  /*4410*/  UIMAD UR8, UR42, UR11, UR6 ;  /* 0x0000000b2a0872a4 */ /* 0x000fe4000f8e0206 */
[----:B------:R-:W-:Y:S02]  /*4420*/  @!UP0 USEL UR4, UR5, UR4, !UP1 ;  /* 0x0000000405048287 */ /* 0x000fe4000c800000 */
[----:B------:R-:W-:Y:S02]  /*4430*/  UISETP.NE.AND UP1, UPT, UR20, URZ, UPT ;  /* 0x000000ff1400728c */ /* 0x000fe4000bf25270 */
[----:B------:R-:W-:Y:S02]  /*4440*/  @!UP0 UIMAD UR8, UR7, UR8, UR4 ;  /* 0x00000008070882a4 */ /* 0x000fe4000f8e0204 */
[----:B------:R-:W-:Y:S02]  /*4450*/  @!UP0 UIADD3 UR9, UPT, UPT, UR10, -UR4, URZ ;  /* 0x800000040a098290 */ /* 0x000fe4000fffe0ff */
[----:B------:R-:W-:Y:S02]  /*4460*/  UIADD3 UR4, UPT, UPT, -UR5, URZ, URZ ;  /* 0x000000ff05047290 */ /* 0x000fe4000fffe1ff */
[----:B------:R-:W-:Y:S02]  /*4470*/  UIADD3 UR7, UPT, UPT, -UR6, URZ, URZ ;  /* 0x000000ff06077290 */ /* 0x000fe4000fffe1ff */
[----:B------:R-:W-:Y:S02]  /*4480*/  @!UP0 UIMAD UR6, UR9, UR42, UR5 ;  /* 0x0000002a090682a4 */ /* 0x000fe4000f8e0205 */
[----:B------:R-:W-:Y:S02]  /*4490*/  UIMAD UR14, UR15, UR4, UR14 ;  /* 0x000000040f0e72a4 */ /* 0x000fe4000f8e020e */
[----:B------:R-:W-:Y:S01]  /*44a0*/  UIMAD UR13, UR46, UR7, UR13 ;  /* 0x000000072e0d72a4 */ /* 0x000fe2000f8e020d */
[----:B------:R-:W-:Y:S02]  /*44b0*/  @!UP0 UMOV UR5, UR8 ;  /* 0x0000000800058c82 */ /* 0x000fe40008000000 */
[----:B------:R-:W-:Y:S02]  /*44c0*/  UIMAD UR14, UR5, UR15, UR14 ;  /* 0x0000000f050e72a4 */ /* 0x000fe4000f8e020e */
[----:B------:R-:W-:Y:S11]  /*44d0*/  UIMAD UR13, UR6, UR46, UR13 ;  /* 0x0000002e060d72a4 */ /* 0x000ff6000f8e020d */
[----:B------:R-:W-:Y:S01]  /*44e0*/  @!UPT UIADD3 URZ, UPT, UPT, URZ, URZ, URZ ;  /* 0x000000fffffff290 */ /* 0x000fe2000fffe0ff */
.L_x_75:
[----:B------:R-:W2:Y:S01]  /*44f0*/  @!UP3 LDCU.128 UR8, c[0x0][0xb10] ;  /* 0x00016200ff08b7ac */ /* 0x000ea20008000c00 */
[----:B------:R-:W-:Y:S02]  /*4500*/  ISETP.NE.U32.AND P0, PT, RZ, UR38, PT ;  /* 0x00000026ff007c0c */ /* 0x000fe4000bf05070 */
[----:B------:R-:W-:Y:S02]  /*4510*/  SHF.L.U32 R4, R11, 0x1f, RZ ;  /* 0x0000001f0b047819 */ /* 0x000fe400000006ff */
[----:B------:R-:W-:Y:S01]  /*4520*/  ISETP.NE.AND.EX P0, PT, RZ, UR39, PT, P0 ;  /* 0x00000027ff007c0c */ /* 0x000fe2000bf05300 */
[----:B------:R-:W4:Y:S01]  /*4530*/  @!UP3 LDCU UR5, c[0x0][0xb0c] ;  /* 0x00016180ff05b7ac */ /* 0x000f220008000800 */
[----:B------:R-:W-:Y:S02]  /*4540*/  USHF.L.U32 UR35, UR30, 0x6, URZ ;  /* 0x000000061e237899 */ /* 0x000fe400080006ff */
[----:B------:R-:W-:Y:S02]  /*4550*/  USHF.L.U32 UR34, UR31, 0x8, URZ ;  /* 0x000000081f227899 */ /* 0x000fe400080006ff */
[----:B--2---:R-:W-:Y:S07]  /*4560*/  UIMAD.WIDE.U32 UR6, UR14, UR8, URZ ;  /* 0x000000080e0672a5 */ /* 0x004fee000f8e00ff */
[----:B------:R-:W-:Y:S01]  /*4570*/  @!UP3 UMOV UR4, UR7 ;  /* 0x000000070004bc82 */ /* 0x000fe20008000000 */
[----:B----4-:R-:W-:Y:S02]  /*4580*/  @!UP3 UISETP.NE.AND UP0, UPT, UR5, 0x1, UPT ;  /* 0x000000010500b88c */ /* 0x010fe4000bf05270 */
[----:B------:R-:W-:Y:S02]  /*4590*/  @!UP3 USHF.R.U32.HI UR4, URZ, UR9, UR4 ;  /* 0x00000009ff04b299 */ /* 0x000fe40008011604 */
[----:B------:R-:W-:Y:S02]  /*45a0*/  UIMAD.WIDE.U32 UR6, UR13, UR11, URZ ;  /* 0x0000000b0d0672a5 */ /* 0x000fe4000f8e00ff */
[----:B------:R-:W-:Y:S02]  /*45b0*/  @!UP3 USEL UR8, UR14, UR4, !UP0 ;  /* 0x000000040e08b287 */ /* 0x000fe4000c000000 */
[----:B------:R-:W-:Y:S03]  /*45c0*/  @!UP3 UISETP.NE.AND UP0, UPT, UR10, 0x1, UPT ;  /* 0x000000010a00b88c */ /* 0x000fe6000bf05270 */
[----:B------:R-:W-:Y:S02]  /*45d0*/  @!UP3 UMOV UR6, UR7 ;  /* 0x000000070006bc82 */ /* 0x000fe40008000000 */
[----:B------:R-:W2:Y:S02]  /*45e0*/  @!UP3 LDCU UR4, c[0x0][0xb20] ;  /* 0x00016400ff04b7ac */ /* 0x000ea40008000800 */
[----:B--2---:R-:W-:Y:S04]  /*45f0*/  @!UP3 USHF.R.U32.HI UR6, URZ, UR4, UR6 ;  /* 0x00000004ff06b299 */ /* 0x004fe80008011606 */
[----:B------:R-:W-:Y:S04]  /*4600*/  @!UP3 USEL UR6, UR13, UR6, !UP0 ;  /* 0x000000060d06b287 */ /* 0x000fe8000c000000 */
[----:B------:R-:W-:Y:S02]  /*4610*/  @!UP3 UIADD3 UR4, UPT, UPT, -UR8, UR6, URZ ;  /* 0x000000060804b290 */ /* 0x000fe4000fffe1ff */
[----:B------:R-:W-:Y:S02]  /*4620*/  @!UP3 UIADD3 UR6, UPT, UPT, UR8, -UR6, URZ ;  /* 0x800000060806b290 */ /* 0x000fe4000fffe0ff */
[----:B------:R-:W-:Y:S02]  /*4630*/  @!UP3 UIMAD UR14, UR4, UR5, UR14 ;  /* 0x00000005040eb2a4 */ /* 0x000fe4000f8e020e */
[----:B------:R-:W-:Y:S01]  /*4640*/  @!UP3 UIMAD UR13, UR6, UR10, UR13 ;  /* 0x0000000a060db2a4 */ /* 0x000fe2000f8e020d */
[----:B------:R-:W-:Y:S11]  /*4650*/  BRA.U UP4, `(.L_x_76) ;  /* 0x0000000104107547 */ /* 0x000ff6000b800000 */
[----:B-1----:R-:W-:Y:S04]  /*4660*/  MOV R0, UR41 ;  /* 0x0000002900007c02 */ /* 0x002fe80008000f00 */
[----:B------:R-:W-:Y:S04]  /*4670*/  SHF.L.U32 R5, R0, 0x1f, RZ ;  /* 0x0000001f00057819 */ /* 0x000fe800000006ff */
[----:B------:R-:W1:Y:S02]  /*4680*/  SYNCS.PHASECHK.TRANS64.TRYWAIT P1, [UR21+0x78], R5 ;  /* 0x00007805ff0075a7 */ /* 0x000e640008021115 */
[----:B-1----:R-:W-:Y:S05]  /*4690*/  @!P1 BRA `(.L_x_77) ;  /* 0x0000005400a49947 */ /* 0x002fea0003800000 */
.L_x_76:
[----:B------:R-:W-:Y:S05]  /*46a0*/  BRA.U !UP6, `(.L_x_78) ;  /* 0x000000010e387547 */ /* 0x000fea000b800000 */
[----:B------:R-:W-:Y:S01]  /*46b0*/  UPLOP3.LUT UP1, UPT, UPT, UPT, UP5, 0x80, 0x8 ;  /* 0x000000000008789c */ /* 0x000fe20003f2f050 */
[----:B-1----:R-:W-:Y:S01]  /*46c0*/  HFMA2 R0, -RZ, RZ, 0, 5.9604644775390625e-08 ;  /* 0x00000001ff007431 */ /* 0x002fe200000001ff */
[----:B------:R-:W1:Y:S01]  /*46d0*/  LDCU.64 UR8, c[0x0][0x358] ;  /* 0x00006b00ff0877ac */ /* 0x000e620008000a00 */
[----:B------:R-:W-:Y:S03]  /*46e0*/  IMAD.MOV.U32 R85, RZ, RZ, 0x1 ;  /* 0x00000001ff557424 */ /* 0x000fe600078e00ff */
[----:B------:R-:W-:Y:S05]  /*46f0*/  PLOP3.LUT P1, PT, PT, PT, UP1, 0x80, 0x8 ;  /* 0x000000000008781c */ /* 0x000fea0003f2f018 */
[----:B------:R-:W2:Y:S01]  /*4700*/  @UP1 LDCU.64 UR4, c[0x0][0x888] ;  /* 0x00011100ff0417ac */ /* 0x000ea20008000a00 */
[----:B------:R-:W-:Y:S07]  /*4710*/  @UP1 UIMAD UR6, UR36, UR38, URZ ;  /* 0x00000026240612a4 */ /* 0x000fee000f8e02ff */
[----:B------:R-:W-:Y:S01]  /*4720*/  @!P1 PRMT R85, R0, 0x7610, R85 ;  /* 0x0000761000559816 */ /* 0x000fe20000000055 */
[----:B--2---:R-:W-:Y:S06]  /*4730*/  @UP1 UIMAD.WIDE UR4, UR6, 0x4, UR4 ;  /* 0x00000004060418a5 */ /* 0x004fec000f8e0204 */
[----:B------:R-:W-:Y:S01]  /*4740*/  IMAD.U32 R6, RZ, RZ, UR4 ;  /* 0x00000004ff067e24 */ /* 0x000fe2000f8e00ff */
[----:B------:R-:W-:Y:S04]  /*4750*/  MOV R7, UR5 ;  /* 0x0000000500077c02 */ /* 0x000fe80008000f00 */
[----:B------:R-:W2:Y:S01]  /*4760*/  @!UP1 LDCU UR4, c[0x0][0x880] ;  /* 0x00011000ff0497ac */ /* 0x000ea20008000800 */
[----:B-1---5:R4:W5:Y:S02]  /*4770*/  @P1 LDG.E R41, desc[UR8][R6.64] ;  /* 0x0000000806291981 */ /* 0x022964000c1e1900 */
[----:B--2-4-:R-:W-:Y:S07]  /*4780*/  @!P1 IMAD.U32 R41, RZ, RZ, UR4 ;  /* 0x00000004ff299e24 */ /* 0x014fee000f8e00ff */
.L_x_78:
[----:B-----5:R-:W-:Y:S01]  /*4790*/  @!P0 FSETP.EQ.AND P2, PT, R41, RZ, PT ;  /* 0x000000ff2900820b */ /* 0x020fe20003f42000 */
[----:B------:R-:W-:Y:S01]  /*47a0*/  @!UPT UIADD3 URZ, UPT, UPT, URZ, URZ, URZ ;  /* 0x000000fffffff290 */ /* 0x000fe2000fffe0ff */
[----:B------:R-:W-:Y:S11]  /*47b0*/  @!P0 BRA `(.L_x_79) ;  /* 0x0000000000148947 */ /* 0x000ff60003800000 */
[----:B------:R-:W-:Y:S02]  /*47c0*/  LOP3.LUT P0, RZ, R85, 0xff, RZ, 0xc0, !PT ;  /* 0x000000ff55ff7812 */ /* 0x000fe4000780c0ff */
[----:B------:R-:W-:Y:S04]  /*47d0*/  PLOP3.LUT P2, PT, PT, PT, UP1, 0x80, 0x8 ;  /* 0x000000000008781c */ /* 0x000fe80003f4f018 */
[----:B------:R-:W-:Y:S07]  /*47e0*/  PLOP3.LUT P2, PT, P2, PT, PT, 0x8, 0x80 ;  /* 0x000000000080781c */ /* 0x000fee000174e170 */
[----:B------:R-:W-:Y:S11]  /*47f0*/  @P0 FSETP.EQ.AND P2, PT, R41, RZ, PT ;  /* 0x000000ff2900020b */ /* 0x000ff60003f42000 */
[----:B------:R-:W-:Y:S02]  /*4800*/  @!UPT UIADD3 URZ, UPT, UPT, URZ, URZ, URZ ;  /* 0x000000fffffff290 */ /* 0x000fe4000fffe0ff */
.L_x_79:
[----:B------:R-:W2:Y:S01]  /*4810*/  SYNCS.PHASECHK.TRANS64.TRYWAIT P0, [UR21+0x50], R4 ;  /* 0x00005004ff0075a7 */ /* 0x000ea20008001115 */
[----:B------:R-:W-:Y:S04]  /*4820*/  ELECT P1, URZ, PT ;  /* 0x0000000000ff782f */ /* 0x000fe80003820000 */
[----:B------:R-:W-:Y:S01]  /*4830*/  PLOP3.LUT P1, PT, P2, P1, PT, 0xf2, 0x2f ;  /* 0x00000000002f781c */ /* 0x000fe20001723e72 */
[----:B------:R-:W-:Y:S01]  /*4840*/  @!UPT UIADD3 URZ, UPT, UPT, URZ, URZ, URZ ;  /* 0x000000fffffff290 */ /* 0x000fe2000fffe0ff */
[----:B--2---:R-:W-:Y:S11]  /*4850*/  @!P0 BRA `(.L_x_80) ;  /* 0x00000054004c8947 */ /* 0x004ff60003800000 */
.L_x_159:
[----:B------:R-:W-:Y:S01]  /*4860*/  @!P1 IADD3 R2, P0, PT, R12, 0x580, RZ ;  /* 0x000005800c029810 */ /* 0x000fe20007f1e0ff */
[----:B------:R-:W-:Y:S01]  /*4870*/  VOTEU.ALL UP0, P1 ;  /* 0x0000000000ff7886 */ /* 0x000fe20000800000 */
[----:B------:R-:W-:Y:S01]  /*4880*/  UMOV UR6, 0x0 ;  /* 0x0000000000067882 */ /* 0x000fe20000000000 */
[----:B------:R-:W-:Y:S01]  /*4890*/  UMOV UR7, 0x10000000 ;  /* 0x1000000000077882 */ /* 0x000fe20000000000 */
[----:B------:R-:W-:Y:S01]  /*48a0*/  @!P1 R2UR UR5, R2 ;  /* 0x00000000020592ca */ /* 0x000fe200000e0000 */
[----:B-1----:R-:W-:Y:S01]  /*48b0*/  @!P1 IMAD.X R0, RZ, RZ, R13, P0 ;  /* 0x000000ffff009224 */ /* 0x002fe200000e060d */
[----:B------:R-:W-:Y:S01]  /*48c0*/  @!UP0 UIADD3 UR32, UPT, UPT, UR21, 0x200, URZ ;  /* 0x0000020015208890 */ /* 0x000fe2000fffe0ff */
[----:B------:R-:W-:Y:S03]  /*48d0*/  VOTEU.ALL UP0, P1 ;  /* 0x0000000000ff7886 */ /* 0x000fe60000800000 */
[----:B------:R-:W-:Y:S01]  /*48e0*/  @!P1 R2UR UR4, R0 ;  /* 0x00000000000492ca */ /* 0x000fe200000e0000 */
[----:B------:R-:W-:Y:S06]  /*48f0*/  @!P1 IMAD.MOV.U32 R0, RZ, RZ, 0x1000 ;  /* 0x00001000ff009424 */ /* 0x000fec00078e00ff */
[----:B------:R-:W-:Y:S06]  /*4900*/  IMAD.U32 R6, RZ, RZ, UR5 ;  /* 0x00000005ff067e24 */ /* 0x000fec000f8e00ff */
[----:B------:R-:W-:Y:S01]  /*4910*/  IMAD.U32 R7, RZ, RZ, UR4 ;  /* 0x00000004ff077e24 */ /* 0x000fe2000f8e00ff */
[----:B------:R-:W-:Y:S04]  /*4920*/  @!P1 R2UR UR4, R6 ;  /* 0x00000000060492ca */ /* 0x000fe800000e0000 */
[----:B------:R-:W-:Y:S11]  /*4930*/  @!P1 R2UR UR5, R7 ;  /* 0x00000000070592ca */ /* 0x000ff600000e0000 */
[----:B------:R-:W-:Y:S02]  /*4940*/  @!UPT UIADD3 URZ, UPT, UPT, URZ, URZ, URZ ;  /* 0x000000fffffff290 */ /* 0x000fe4000fffe0ff */
[----:B------:R1:W-:Y:S01]  /*4950*/  @!UP0 UTMALDG.3D [UR32], [UR4], desc[UR6] ;  /* 0x00000620040085b4 */ /* 0x0003e20008011000 */
[----:B------:R1:W-:Y:S01]  /*4960*/  @!P1 SYNCS.ARRIVE.TRANS64.RED.A0TR RZ, [UR21+0x30], R0 ;  /* 0x00003000ffff99a7 */ /* 0x0003e20008300415 */
[----:B------:R-:W-:Y:S01]  /*4970*/  SYNCS.ARRIVE.TRANS64.RED.A1T0 RZ, [UR50], RZ ;  /* 0x000000ffffff79a7 */ /* 0x000fe20008100432 */
[----:B------:R-:W2:Y:S02]  /*4980*/  SYNCS.PHASECHK.TRANS64.TRYWAIT P0, [UR21+0x58], R4 ;  /* 0x00005804ff0075a7 */ /* 0x000ea40008001115 */
[----:B-12---:R-:W-:Y:S05]  /*4990*/  @!P0 BRA `(.L_x_81) ;  /* 0x0000005400148947 */ /* 0x006fea0003800000 */
.L_x_161:
[----:B------:R-:W-:Y:S01]  /*49a0*/  @!P1 IADD3 R2, P0, PT, R12, 0x580, RZ ;  /* 0x000005800c029810 */ /* 0x000fe20007f1e0ff */
[----:B------:R-:W-:Y:S01]  /*49b0*/  VOTEU.ALL UP0, P1 ;  /* 0x0000000000ff7886 */ /* 0x000fe20000800000 */
[----:B------:R-:W-:Y:S01]  /*49c0*/  UMOV UR6, 0x0 ;  /* 0x0000000000067882 */ /* 0x000fe20000000000 */
[----:B------:R-:W-:Y:S01]  /*49d0*/  UMOV UR7, 0x10000000 ;  /* 0x1000000000077882 */ /* 0x000fe20000000000 */
[----:B------:R-:W-:Y:S01]  /*49e0*/  @!P1 R2UR UR5, R2 ;  /* 0x00000000020592ca */ /* 0x000fe200000e0000 */
[----:B------:R-:W-:Y:S01]  /*49f0*/  @!P1 IMAD.X R0, RZ, RZ, R13, P0 ;  /* 0x000000ffff009224 */ /* 0x000fe200000e060d */
[----:B------:R-:W-:Y:S02]  /*4a00*/  @!UP0 UIADD3 UR26, UPT, UPT, UR34, 0x40, URZ ;  /* 0x00000040221a8890 */ /* 0x000fe4000fffe0ff */
[----:B------:R-:W-:Y:S02]  /*4a10*/  @!UP0 UIADD3 UR24, UPT, UPT, UR21, 0x1200, URZ ;  /* 0x0000120015188890 */ /* 0x000fe4000fffe0ff */
[----:B------:R-:W-:Y:S01]  /*4a20*/  @!P1 R2UR UR4, R0 ;  /* 0x00000000000492ca */ /* 0x000fe200000e0000 */
[----:B------:R-:W-:Y:S01]  /*4a30*/  VOTEU.ALL UP0, P1 ;  /* 0x0000000000ff7886 */ /* 0x000fe20000800000 */
[----:B------:R-:W-:Y:S01]  /*4a40*/  @!P1 IMAD.MOV.U32 R0, RZ, RZ, 0x1000 ;  /* 0x00001000ff009424 */ /* 0x000fe200078e00ff */
[----:B------:R-:W-:Y:S01]  /*4a50*/  UMOV UR27, UR35 ;  /* 0x00000023001b7c82 */ /* 0x000fe20008000000 */
[----:B------:R-:W-:Y:S03]  /*4a60*/  UMOV UR28, UR36 ;  /* 0x00000024001c7c82 */ /* 0x000fe60008000000 */
        /* <DEDUP_REMOVED lines=8> */
[----:B------:R-:W4:Y:S02]  /*4af0*/  SYNCS.PHASECHK.TRANS64.TRYWAIT P0, [UR21+0x60], R4 ;  /* 0x00006004ff0075a7 */ /* 0x000f240008001115 */
[----:B--2-4-:R-:W-:Y:S05]  /*4b00*/  @!P0 BRA `(.L_x_82) ;  /* 0x0000005000d08947 */ /* 0x014fea0003800000 */
.L_x_163:
[----:B------:R-:W-:Y:S01]  /*4b10*/  @!P1 IADD3 R2, P0, PT, R12, 0x580, RZ ;  /* 0x000005800c029810 */ /* 0x000fe20007f1e0ff */
[----:B------:R-:W-:Y:S01]  /*4b20*/  VOTEU.ALL UP0, P1 ;  /* 0x0000000000ff7886 */ /* 0x000fe20000800000 */
[----:B------:R-:W-:Y:S01]  /*4b30*/  UMOV UR6, 0x0 ;  /* 0x0000000000067882 */ /* 0x000fe20000000000 */
[----:B------:R-:W-:Y:S01]  /*4b40*/  UMOV UR7, 0x10000000 ;  /* 0x1000000000077882 */ /* 0x000fe20000000000 */
[----:B------:R-:W-:Y:S01]  /*4b50*/  @!P1 R2UR UR5, R2 ;  /* 0x00000000020592ca */ /* 0x000fe200000e0000 */
[----:B------:R-:W-:Y:S01]  /*4b60*/  @!P1 IMAD.X R0, RZ, RZ, R13, P0 ;  /* 0x000000ffff009224 */ /* 0x000fe200000e060d */
[----:B------:R-:W-:Y:S01]  /*4b70*/  @!UP0 UIADD3 UR18, UPT, UPT, UR34, 0x80, URZ ;  /* 0x0000008022128890 */ /* 0x000fe2000fffe0ff */
[----:B------:R-:W-:Y:S01]  /*4b80*/  VIADD R10, R10, 0x1 ;  /* 0x000000010a0a7836 */ /* 0x000fe20000000000 */
        /* <DEDUP_REMOVED lines=16> */
.L_x_165:
[----:B------:R-:W-:Y:S01]  /*4c90*/  @!P1 IADD3 R2, P0, PT, R12, 0x580, RZ ;  /* 0x000005800c029810 */ /* 0x000fe20007f1e0ff */
[----:B------:R-:W-:Y:S01]  /*4ca0*/  VOTEU.ALL UP0, P1 ;  /* 0x0000000000ff7886 */ /* 0x000fe20000800000 */
[----:B------:R-:W-:Y:S01]  /*4cb0*/  UMOV UR6, 0x0 ;  /* 0x0000000000067882 */ /* 0x000fe20000000000 */
[----:B------:R-:W-:Y:S01]  /*4cc0*/  UMOV UR7, 0x10000000 ;  /* 0x1000000000077882 */ /* 0x000fe20000000000 */
[----:B------:R-:W-:Y:S01]  /*4cd0*/  @!P1 R2UR UR5, R2 ;  /* 0x00000000020592ca */ /* 0x000fe200000e0000 */
[----:B------:R-:W-:Y:S01]  /*4ce0*/  @!P1 IMAD.X R0, RZ, RZ, R13, P0 ;  /* 0x000000ffff009224 */ /* 0x000fe200000e060d */
[----:B------:R-:W-:Y:S01]  /*4cf0*/  @!UP0 UIADD3 UR10, UPT, UPT, UR34, 0xc0, URZ ;  /* 0x000000c0220a8890 */ /* 0x000fe2000fffe0ff */
[----:B------:R-:W-:Y:S01]  /*4d00*/  R2UR UR16, R87 ;  /* 0x00000000571072ca */ /* 0x000fe200000e0000 */
[----:B------:R-:W-:Y:S01]  /*4d10*/  @!UP0 UIADD3 UR8, UPT, UPT, UR21, 0x3200, URZ ;  /* 0x0000320015088890 */ /* 0x000fe2000fffe0ff */
[----:B------:R-:W-:Y:S01]  /*4d20*/  ISETP.NE.AND P0, PT, R10, 0x2, PT ;  /* 0x000000020a00780c */ /* 0x000fe20003f05270 */
[----:B------:R-:W-:Y:S01]  /*4d30*/  @!UP0 UIADD3 UR9, UPT, UPT, UR21, 0x48, URZ ;  /* 0x0000004815098890 */ /* 0x000fe2000fffe0ff */
[----:B------:R-:W-:Y:S01]  /*4d40*/  @!P1 R2UR UR4, R0 ;  /* 0x00000000000492ca */ /* 0x000fe200000e0000 */
[----:B------:R-:W-:Y:S01]  /*4d50*/  VOTEU.ALL UP0, P1 ;  /* 0x0000000000ff7886 */ /* 0x000fe20000800000 */
[----:B------:R-:W-:Y:S01]  /*4d60*/  UMOV UR11, UR35 ;  /* 0x00000023000b7c82 */ /* 0x000fe20008000000 */
[----:B------:R-:W-:Y:S01]  /*4d70*/  UMOV UR12, UR36 ;  /* 0x00000024000c7c82 */ /* 0x000fe20008000000 */
[----:B------:R-:W-:Y:S01]  /*4d80*/  SEL R0, RZ, 0x1, P0 ;  /* 0x00000001ff007807 */ /* 0x000fe20000000000 */
[----:B------:R-:W-:Y:S01]  /*4d90*/  UIADD3 UR31, UPT, UPT, UR13, UR59, URZ ;  /* 0x0000003b0d1f7290 */ /* 0x000fe2000fffe0ff */
[----:B-1----:R-:W-:Y:S01]  /*4da0*/  IMAD.U32 R4, RZ, RZ, UR5 ;  /* 0x00000005ff047e24 */ /* 0x002fe2000f8e00ff */
[----:B------:R-:W-:Y:S01]  /*4db0*/  LOP3.LUT R11, R11, 0x1, RZ, 0x3c, !PT ;  /* 0x000000010b0b7812 */ /* 0x000fe200078e3cff */
[----:B------:R-:W-:Y:S01]  /*4dc0*/  UMOV UR36, UR29 ;  /* 0x0000001d00247c82 */ /* 0x000fe20008000000 */
[----:B------:R-:W-:Y:S01]  /*4dd0*/  LOP3.LUT R9, R9, R0, RZ, 0x3c, !PT ;  /* 0x0000000009097212 */ /* 0x000fe200078e3cff */
[----:B------:R-:W-:Y:S01]  /*4de0*/  UIADD3 UR30, UPT, UPT, UR14, UR16, URZ ;  /* 0x000000100e1e7290 */ /* 0x000fe2000fffe0ff */
[----:B------:R-:W-:Y:S01]  /*4df0*/  SEL R10, R10, RZ, P0 ;  /* 0x000000ff0a0a7207 */ /* 0x000fe20000000000 */
[----:B------:R-:W-:Y:S01]  /*4e00*/  UPLOP3.LUT UP4, UPT, UPT, UPT, UPT, 0x80, 0x8 ;  /* 0x000000000008789c */ /* 0x000fe20003f8f070 */
[----:B------:R-:W-:Y:S01]  /*4e10*/  IMAD.U32 R5, RZ, RZ, UR4 ;  /* 0x00000004ff057e24 */ /* 0x000fe2000f8e00ff */
[----:B------:R-:W-:Y:S04]  /*4e20*/  @!P1 R2UR UR4, R4 ;  /* 0x00000000040492ca */ /* 0x000fe800000e0000 */
[----:B------:R-:W-:Y:S11]  /*4e30*/  @!P1 R2UR UR5, R5 ;  /* 0x00000000050592ca */ /* 0x000ff600000e0000 */
[----:B------:R-:W-:Y:S02]  /*4e40*/  @!UPT UIADD3 URZ, UPT, UPT, URZ, URZ, URZ ;  /* 0x000000fffffff290 */ /* 0x000fe4000fffe0ff */
[----:B------:R1:W-:Y:S01]  /*4e50*/  @!UP0 UTMALDG.3D [UR8], [UR4], desc[UR6] ;  /* 0x00000608040085b4 */ /* 0x0003e20008011000 */
[----:B------:R1:W-:Y:S01]  /*4e60*/  @!P1 SYNCS.ARRIVE.TRANS64.RED.A0TR RZ, [UR21+0x48], R3 ;  /* 0x00004803ffff99a7 */ /* 0x0003e20008300415 */
[----:B------:R-:W-:Y:S01]  /*4e70*/  SYNCS.ARRIVE.TRANS64.RED.A1T0 RZ, [UR43], RZ ;  /* 0x000000ffffff79a7 */ /* 0x000fe2000810042b */
[----:B------:R-:W-:Y:S05]  /*4e80*/  BRA.U UP2, `(.L_x_84) ;  /* 0xfffffff1025c7547 */ /* 0x000fea000b83ffff */
[----:B-1----:R-:W-:-:S04]  /*4e90*/  SHF.L.U32 R3, R11, 0x1f, RZ ;  /* 0x0000001f0b037819 */ /* 0x002fc800000006ff */
[----:B------:R-:W1:Y:S02]  /*4ea0*/  SYNCS.PHASECHK.TRANS64.TRYWAIT P0, [UR21+0x50], R3 ;  /* 0x00005003ff0075a7 */ /* 0x000e640008001115 */
[----:B-1----:R-:W-:Y:S05]  /*4eb0*/  @!P0 BRA `(.L_x_85) ;  /* 0x0000005000148947 */ /* 0x002fea0003800000 */
.L_x_167:
[----:B------:R-:W2:Y:S02]  /*4ec0*/  SYNCS.PHASECHK.TRANS64.TRYWAIT P0, [UR21+0x58], R3 ;  /* 0x00005803ff0075a7 */ /* 0x000ea40008001115 */
[----:B--2---:R-:W-:Y:S05]  /*4ed0*/  @!P0 BRA `(.L_x_86) ;  /* 0x0000005000248947 */ /* 0x004fea0003800000 */
.L_x_169:
[----:B------:R-:W2:Y:S02]  /*4ee0*/  SYNCS.PHASECHK.TRANS64.TRYWAIT P0, [UR21+0x60], R3 ;  /* 0x00006003ff0075a7 */ /* 0x000ea40008001115 */
[----:B--2---:R-:W-:Y:S05]  /*4ef0*/  @!P0 BRA `(.L_x_87) ;  /* 0x0000005000348947 */ /* 0x004fea0003800000 */
.L_x_171:
[----:B-1----:R-:W-:-:S07]  /*4f00*/  MOV R0, UR21 ;  /* 0x0000001500007c02 */ /* 0x002fce0008000f00 */
.L_x_88:
[----:B-1----:R-:W-:-:S04]  /*4f10*/  SHF.L.U32 R3, R11, 0x1f, RZ ;  /* 0x0000001f0b037819 */ /* 0x002fc800000006ff */
[----:B------:R1:W2:Y:S03]  /*4f20*/  SYNCS.PHASECHK.TRANS64.TRYWAIT P0, [R0+URZ+0x68], R3 ;  /* 0x00006803000075a7 */ /* 0x0002a600080011ff */
[----:B--2---:R-:W-:Y:S05]  /*4f30*/  @!P0 NANOSLEEP.SYNCS 0x989680 ;  /* 0x009896800000895d */ /* 0x004fea0003900000 */
[----:B------:R-:W2:Y:S02]  /*4f40*/  @!P0 SYNCS.PHASECHK.TRANS64 P0, [R0+URZ+0x68], R3 ;  /* 0x00006803000085a7 */ /* 0x000ea400080010ff */
[----:B--23--:R-:W-:Y:S05]  /*4f50*/  @P0 EXIT ;  /* 0x000000000000094d */ /* 0x00cfea0003800000 */
[----:B------:R-:W-:Y:S05]  /*4f60*/  BRA `(.L_x_88) ;  /* 0xfffffffc00e87947 */ /* 0x000fea000383ffff */
.L_x_73:
[----:B------:R-:W-:-:S06]  /*4f70*/  UISETP.GE.AND UP0, UPT, UR18, 0x4, UPT ;  /* 0x000000041200788c */ /* 0x000fcc000bf06270 */
[----:B------:R-:W-:-:S13]  /*4f80*/  PLOP3.LUT P0, PT, PT, PT, UP0, 0x80, 0x8 ;  /* 0x000000000008781c */ /* 0x000fda0003f0f008 */
[----:B-1----:R-:W-:Y:S05]  /*4f90*/  @!P0 EXIT ;  /* 0x000000000000894d */ /* 0x002fea0003800000 */
[----:B------:R-:W1:Y:S08]  /*4fa0*/  S2UR UR4, SR_CgaCtaId ;  /* 0x00000000000479c3 */ /* 0x000e700000008800 */
[----:B------:R-:W-:Y:S01]  /*4fb0*/  BAR.SYNC.DEFER_BLOCKING 0x6, 0xa0 ;  /* 0x0182800000007b1d */ /* 0x000fe20000010000 */
[C---:B------:R-:W-:Y:S01]  /*4fc0*/  IMAD.SHL.U32 R7, R95.reuse, 0x40, RZ ;  /* 0x000000405f077824 */ /* 0x040fe200078e00ff */
[C---:B------:R-:W-:Y:S01]  /*4fd0*/  LOP3.LUT R97, R95.reuse, 0x60, RZ, 0xc0, !PT ;  /* 0x000000605f617812 */ /* 0x040fe200078ec0ff */
[----:B------:R-:W-:-:S02]  /*4fe0*/  IMAD.SHL.U32 R4, R95, 0x20, RZ ;  /* 0x000000205f047824 */ /* 0x000fc400078e00ff */
[----:B------:R-:W-:Y:S02]  /*4ff0*/  HFMA2 R36, -RZ, RZ, 0, 0 ;  /* 0x00000000ff247431 */ /* 0x000fe400000001ff */
[----:B------:R-:W-:Y:S01]  /*5000*/  IMAD.SHL.U32 R6, R95, 0x2, RZ ;  /* 0x000000025f067824 */ /* 0x000fe200078e00ff */
[----:B------:R-:W-:Y:S01]  /*5010*/  UMOV UR44, 0x400 ;  /* 0x00000400002c7882 */ /* 0x000fe20000000000 */
[----:B------:R-:W2:Y:S01]  /*5020*/  LDC.64 R82, c[0x0][0x8b0] ;  /* 0x00022c00ff527b82 */ /* 0x000ea20000000a00 */
[----:B------:R-:W-:Y:S01]  /*5030*/  LOP3.LUT R5, R7, 0x180, RZ, 0xc0, !PT ;  /* 0x0000018007057812 */ /* 0x000fe200078ec0ff */
[----:B------:R-:W-:Y:S01]  /*5040*/  IMAD.U32 R37, R95, 0x10000, RZ ;  /* 0x000100005f257824 */ /* 0x000fe200078e00ff */
[----:B------:R-:W-:Y:S01]  /*5050*/  LOP3.LUT R4, R4, 0xc00, RZ, 0xc0, !PT ;  /* 0x00000c0004047812 */ /* 0x000fe200078ec0ff */
[----:B------:R-:W-:Y:S01]  /*5060*/  IMAD.MOV.U32 R94, RZ, RZ, RZ ;  /* 0x000000ffff5e7224 */ /* 0x000fe200078e00ff */
[----:B------:R-:W-:Y:S01]  /*5070*/  LOP3.LUT R6, R5, 0x20, R6, 0xf8, !PT ;  /* 0x0000002005067812 */ /* 0x000fe200078ef806 */
[----:B------:R-:W-:Y:S01]  /*5080*/  IMAD.SHL.U32 R5, R95, 0x8, RZ ;  /* 0x000000085f057824 */ /* 0x000fe200078e00ff */
[----:B------:R-:W-:Y:S01]  /*5090*/  LOP3.LUT R4, R4, 0x40, R7, 0xf8, !PT ;  /* 0x0000004004047812 */ /* 0x000fe200078ef807 */
[----:B------:R-:W3:Y:S01]  /*50a0*/  LDC.64 R80, c[0x0][0x8a8] ;  /* 0x00022a00ff507b82 */ /* 0x000ee20000000a00 */
[----:B------:R-:W-:Y:S01]  /*50b0*/  LOP3.LUT R37, R37, 0x600000, RZ, 0xc0, !PT ;  /* 0x0060000025257812 */ /* 0x000fe200078ec0ff */
[----:B------:R-:W-:Y:S01]  /*50c0*/  IMAD.MOV.U32 R89, RZ, RZ, RZ ;  /* 0x000000ffff597224 */ /* 0x000fe200078e00ff */
[----:B------:R-:W-:-:S02]  /*50d0*/  LOP3.LUT R95, R95, 0x2, RZ, 0xc0, !PT ;  /* 0x000000025f5f7812 */ /* 0x000fc400078ec0ff */
[----:B------:R-:W-:Y:S02]  /*50e0*/  CS2R R92, SRZ ;  /* 0x00000000005c7805 */ /* 0x000fe4000001ff00 */
[----:B------:R-:W-:Y:S01]  /*50f0*/  LOP3.LUT R5, R6, 0x30, R5, 0x78, !PT ;  /* 0x0000003006057812 */ /* 0x000fe200078e7805 */
[----:B------:R-:W4:Y:S01]  /*5100*/  LDCU UR57, c[0x0][0x370] ;  /* 0x00006e00ff3977ac */ /* 0x000f220008000800 */
[----:B------:R-:W-:Y:S01]  /*5110*/  LOP3.LUT R4, R4, 0x200, R7, 0xf8, !PT ;  /* 0x0000020004047812 */ /* 0x000fe200078ef807 */
[----:B------:R-:W-:Y:S01]  /*5120*/  IMAD.MOV R90, RZ, RZ, -R95 ;  /* 0x000000ffff5a7224 */ /* 0x000fe200078e0a5f */
[----:B------:R-:W-:Y:S01]  /*5130*/  MOV R91, RZ ;  /* 0x000000ff005b7202 */ /* 0x000fe20000000f00 */
[----:B-1----:R-:W-:Y:S01]  /*5140*/  ULEA UR44, UR4, UR44, 0x18 ;  /* 0x0000002c042c7291 */ /* 0x002fe2000f8ec0ff */
[----:B------:R-:W-:Y:S01]  /*5150*/  LOP3.LUT R84, R4, R5, RZ, 0xfc, !PT ;  /* 0x0000000504547212 */ /* 0x000fe200078efcff */
[----:B------:R-:W1:Y:S02]  /*5160*/  LDCU.64 UR62, c[0x0][0x348] ;  /* 0x00006900ff3e77ac */ /* 0x000e640008000a00 */
[----:B------:R-:W-:-:S02]  /*5170*/  UIADD3 UR4, UPT, UPT, UR44, 0x4200, URZ ;  /* 0x000042002c047890 */ /* 0x000fc4000fffe0ff */
[----:B------:R-:W-:-:S03]  /*5180*/  UIADD3 UR5, UPT, UPT, UR44, 0x200, URZ ;  /* 0x000002002c057890 */ /* 0x000fc6000fffe0ff */
[----:B------:R-:W4:Y:S01]  /*5190*/  LDS R0, [UR44+0x130] ;  /* 0x0001302cff007984 */ /* 0x000f220008000800 */
[----:B------:R-:W1:Y:S01]  /*51a0*/  LDCU UR43, c[0x0][0xb0c] ;  /* 0x00016180ff2b77ac */ /* 0x000e620008000800 */
[----:B------:R-:W-:Y:S02]  /*51b0*/  IMAD.U32 R96, RZ, RZ, UR4 ;  /* 0x00000004ff607e24 */ /* 0x000fe4000f8e00ff */
[----:B------:R-:W-:Y:S01]  /*51c0*/  IMAD.U32 R98, RZ, RZ, UR5 ;  /* 0x00000005ff627e24 */ /* 0x000fe2000f8e00ff */
[----:B------:R-:W1:Y:S01]  /*51d0*/  LDCU UR39, c[0x0][0xb30] ;  /* 0x00016600ff2777ac */ /* 0x000e620008000800 */
[----:B------:R-:W1:Y:S01]  /*51e0*/  LDCU.64 UR46, c[0x0][0x888] ;  /* 0x00011100ff2e77ac */ /* 0x000e620008000a00 */
[----:B------:R-:W1:Y:S01]  /*51f0*/  LDCU.64 UR40, c[0x0][0xb28] ;  /* 0x00016500ff2877ac */ /* 0x000e620008000a00 */
[----:B------:R-:W1:Y:S01]  /*5200*/  LDCU.64 UR60, c[0x0][0x890] ;  /* 0x00011200ff3c77ac */ /* 0x000e620008000a00 */
[----:B------:R-:W1:Y:S01]  /*5210*/  LDCU.128 UR52, c[0x0][0xb10] ;  /* 0x00016200ff3477ac */ /* 0x000e620008000c00 */
[----:B------:R-:W1:Y:S02]  /*5220*/  LDCU UR56, c[0x0][0x374] ;  /* 0x00006e80ff3877ac */ /* 0x000e640008000800 */
[----:B-1234-:R-:W-:-:S07]  /*5230*/  IMAD.IADD R37, R0, 0x1, R37 ;  /* 0x0000000100257824 */ /* 0x01efce00078e0225 */
.L_x_130:
[C---:B------:R-:W-:Y:S02]  /*5240*/  LEA R3, R89.reuse, UR44, 0x3 ;  /* 0x0000002c59037c11 */ /* 0x040fe4000f8e18ff */
[----:B------:R-:W-:Y:S02]  /*5250*/  SHF.L.U32 R0, R92, 0x1f, RZ ;  /* 0x0000001f5c007819 */ /* 0x000fe400000006ff */
[----:B------:R-:W-:Y:S02]  /*5260*/  LEA R5, R89, UR44, 0x4 ;  /* 0x0000002c59057c11 */ /* 0x000fe4000f8e20ff */
[----:B-1----:R-:W1:Y:S02]  /*5270*/  SYNCS.PHASECHK.TRANS64.TRYWAIT P0, [R3+URZ+0x80], R0 ;  /* 0x00008000030075a7 */ /* 0x002e6400080011ff */
[----:B-1----:R-:W-:Y:S05]  /*5280*/  @!P0 BRA `(.L_x_89) ;  /* 0x0000004c00688947 */ /* 0x002fea0003800000 */
.L_x_172:
[----:B------:R-:W2:Y:S01]  /*5290*/  LDS.128 R4, [R5+0x110] ;  /* 0x0001100005047984 */ /* 0x000ea20000000c00 */
[----:B------:R-:W-:Y:S01]  /*52a0*/  UISETP.GE.AND UP0, UPT, UR42, 0x1, UPT ;  /* 0x000000012a00788c */ /* 0x000fe2000bf06270 */
[----:B------:R-:W-:Y:S01]  /*52b0*/  @!PT LDS RZ, [RZ] ;  /* 0x00000000fffff984 */ /* 0x000fe20000000800 */
[----:B------:R-:W-:Y:S01]  /*52c0*/  @!PT LDS RZ, [RZ] ;  /* 0x00000000fffff984 */ /* 0x000fe20000000800 */
[----:B------:R-:W-:Y:S01]  /*52d0*/  @!PT LDS RZ, [RZ] ;  /* 0x00000000fffff984 */ /* 0x000fe20000000800 */
[----:B------:R-:W-:Y:S01]  /*52e0*/  @!PT LDS RZ, [RZ] ;  /* 0x00000000fffff984 */ /* 0x000fe20000000800 */
[----:B------:R3:W-:Y:S06]  /*52f0*/  MEMBAR.ALL.CTA ;  /* 0x0000000000007992 */ /* 0x0007ec0000008000 */
[----:B---3--:R-:W3:Y:S01]  /*5300*/  FENCE.VIEW.ASYNC.S ;  /* 0x00000000000073c6 */ /* 0x008ee20000000000 */
[----:B--2---:R-:W-:Y:S11]  /*5310*/  LOP3.LUT P0, RZ, R6, 0x1, RZ, 0xc0, !PT ;  /* 0x0000000106ff7812 */ /* 0x004ff6000780c0ff */
[----:B------:R-:W-:Y:S02]  /*5320*/  @!UPT UIADD3 URZ, UPT, UPT, URZ, URZ, URZ ;  /* 0x000000fffffff290 */ /* 0x000fe4000fffe0ff */
[----:B---3--:R-:W-:Y:S01]  /*5330*/  VOTEU.ANY UP1, P0 ;  /* 0x0000000000ff7886 */ /* 0x008fe20000020100 */
[----:B------:R-:W-:Y:S01]  /*5340*/  PLOP3.LUT P0, PT, PT, PT, UP1, 0x80, 0x8 ;  /* 0x000000000008781c */ /* 0x000fe20003f0f018 */
[----:B------:R-:W-:Y:S11]  /*5350*/  UP2UR UR45, UPR, URZ, 0x2 ;  /* 0x00000002ff2d7883 */ /* 0x000ff60008000000 */
[----:B------:R-:W-:Y:S01]  /*5360*/  @!UPT UIADD3 URZ, UPT, UPT, URZ, URZ, URZ ;  /* 0x000000fffffff290 */ /* 0x000fe2000fffe0ff */
[----:B-1----:R-:W-:Y:S02]  /*5370*/  @P0 SHF.R.U32.HI R0, RZ, 0x10, R5 ;  /* 0x00000010ff000819 */ /* 0x002fe40000011605 */
        /* <DEDUP_REMOVED lines=12> */
[----:B------:R-:W2:Y:S01]  /*5440*/  LDCU UR12, c[0x0][0xb20] ;  /* 0x00016400ff0c77ac */ /* 0x000ea20008000800 */
[----:B------:R-:W-:Y:S02]  /*5450*/  UIMAD.WIDE.U32 UR4, UR56, UR55, URZ ;  /* 0x00000037380472a5 */ /* 0x000fe4000f8e00ff */
[----:B------:R-:W-:Y:S02]  /*5460*/  UIMAD.WIDE.U32 UR6, UR57, UR52, URZ ;  /* 0x00000034390672a5 */ /* 0x000fe4000f8e00ff */
[----:B------:R-:W-:Y:S02]  /*5470*/  UISETP.NE.AND UP0, UPT, UR54, 0x1, UPT ;  /* 0x000000013600788c */ /* 0x000fe4000bf05270 */
[----:B------:R-:W-:Y:S02]  /*5480*/  UIMAD.WIDE.U32 UR8, UR37, UR55, URZ ;  /* 0x00000037250872a5 */ /* 0x000fe4000f8e00ff */
[----:B------:R-:W-:Y:S02]  /*5490*/  UIMAD.WIDE.U32 UR10, UR38, UR52, URZ ;  /* 0x00000034260a72a5 */ /* 0x000fe4000f8e00ff */
[----:B------:R-:W-:Y:S02]  /*54a0*/  UISETP.NE.AND UP1, UPT, UR43, 0x1, UPT ;  /* 0x000000012b00788c */ /* 0x000fe4000bf25270 */
[----:B------:R-:W-:Y:S01]  /*54b0*/  UISETP.NE.AND UP2, UPT, UR42, 0x1, UPT ;  /* 0x000000012a00788c */ /* 0x000fe2000bf45270 */
[----:B------:R-:W-:Y:S02]  /*54c0*/  UMOV UR4, UR5 ;  /* 0x0000000500047c82 */ /* 0x000fe40008000000 */
[----:B--2---:R-:W-:Y:S03]  /*54d0*/  USHF.R.U32.HI UR5, URZ, UR12, UR4 ;  /* 0x0000000cff057299 */ /* 0x004fe60008011604 */
[----:B------:R-:W-:Y:S02]  /*54e0*/  UMOV UR4, UR7 ;  /* 0x0000000700047c82 */ /* 0x000fe40008000000 */
[----:B------:R-:W-:Y:S02]  /*54f0*/  USHF.R.U32.HI UR7, URZ, UR53, UR4 ;  /* 0x00000035ff077299 */ /* 0x000fe40008011604 */
[----:B------:R-:W-:Y:S02]  /*5500*/  USEL UR4, UR56, UR5, !UP0 ;  /* 0x0000000538047287 */ /* 0x000fe4000c000000 */
[----:B------:R-:W-:Y:S01]  /*5510*/  USEL UR7, UR57, UR7, !UP1 ;  /* 0x0000000739077287 */ /* 0x000fe2000c800000 */
[----:B------:R-:W-:Y:S01]  /*5520*/  UMOV UR5, UR9 ;  /* 0x0000000900057c82 */ /* 0x000fe20008000000 */
[----:B------:R-:W-:Y:S02]  /*5530*/  UIMAD.WIDE.U32 UR8, UR4, UR40, URZ ;  /* 0x00000028040872a5 */ /* 0x000fe4000f8e00ff */
[----:B------:R-:W-:Y:S03]  /*5540*/  USHF.R.U32.HI UR6, URZ, UR12, UR5 ;  /* 0x0000000cff067299 */ /* 0x000fe60008011605 */
[----:B------:R-:W-:Y:S01]  /*5550*/  UMOV UR5, UR11 ;  /* 0x0000000b00057c82 */ /* 0x000fe20008000000 */
[----:B------:R-:W-:Y:S02]  /*5560*/  UIMAD.WIDE.U32 UR10, UR7, UR40, URZ ;  /* 0x00000028070a72a5 */ /* 0x000fe4000f8e00ff */
[----:B------:R-:W-:Y:S02]  /*5570*/  USHF.R.U32.HI UR12, URZ, UR53, UR5 ;  /* 0x00000035ff0c7299 */ /* 0x000fe40008011605 */
[----:B------:R-:W-:Y:S01]  /*5580*/  USEL UR6, UR37, UR6, !UP0 ;  /* 0x0000000625067287 */ /* 0x000fe2000c000000 */
[----:B------:R-:W-:Y:S02]  /*5590*/  UMOV UR5, UR9 ;  /* 0x0000000900057c82 */ /* 0x000fe40008000000 */
[----:B------:R-:W-:Y:S01]  /*55a0*/  UMOV UR10, UR11 ;  /* 0x0000000b000a7c82 */ /* 0x000fe20008000000 */
[----:B------:R-:W-:Y:S02]  /*55b0*/  @UP2 USHF.R.U32.HI UR4, URZ, UR41, UR5 ;  /* 0x00000029ff042299 */ /* 0x000fe40008011605 */
[----:B------:R-:W-:Y:S02]  /*55c0*/  @UP2 USHF.R.U32.HI UR7, URZ, UR41, UR10 ;  /* 0x00000029ff072299 */ /* 0x000fe4000801160a */
[----:B------:R-:W-:Y:S02]  /*55d0*/  UIMAD UR4, UR42, UR4, URZ ;  /* 0x000000042a0472a4 */ /* 0x000fe4000f8e02ff */
[----:B------:R-:W-:Y:S02]  /*55e0*/  UIMAD.WIDE.U32 UR10, UR6, UR40, URZ ;  /* 0x00000028060a72a5 */ /* 0x000fe4000f8e00ff */
[----:B------:R-:W-:Y:S02]  /*55f0*/  USEL UR5, UR38, UR12, !UP1 ;  /* 0x0000000c26057287 */ /* 0x000fe4000c800000 */
[----:B------:R-:W-:Y:S02]  /*5600*/  UIMAD UR8, UR42, UR7, URZ ;  /* 0x000000072a0872a4 */ /* 0x000fe4000f8e02ff */
[----:B------:R-:W-:Y:S03]  /*5610*/  UISETP.GE.AND UP0, UPT, UR6, UR4, UPT ;  /* 0x000000040600728c */ /* 0x000fe6000bf06270 */
[----:B------:R-:W-:Y:S01]  /*5620*/  UMOV UR4, UR11 ;  /* 0x0000000b00047c82 */ /* 0x000fe20008000000 */
[----:B------:R-:W-:Y:S02]  /*5630*/  UISETP.GE.OR UP0, UPT, UR5, UR8, UP0 ;  /* 0x000000080500728c */ /* 0x000fe40008706670 */
[----:B------:R-:W-:Y:S02]  /*5640*/  USHF.R.U32.HI UR4, URZ, UR41, UR4 ;  /* 0x00000029ff047299 */ /* 0x000fe40008011604 */
[----:B------:R-:W-:Y:S02]  /*5650*/  UIMAD.WIDE.U32 UR8, UR5, UR40, URZ ;  /* 0x00000028050872a5 */ /* 0x000fe4000f8e00ff */
[----:B------:R-:W-:Y:S02]  /*5660*/  USEL UR11, UR6, UR4, !UP2 ;  /* 0x00000004060b7287 */ /* 0x000fe4000d000000 */
[----:B------:R-:W-:Y:S02]  /*5670*/  UIADD3 UR8, UPT, UPT, -UR5, URZ, URZ ;  /* 0x000000ff05087290 */ /* 0x000fe4000fffe1ff */
[----:B------:R-:W-:Y:S01]  /*5680*/  UIADD3 UR10, UPT, UPT, -UR11, URZ, URZ ;  /* 0x000000ff0b0a7290 */ /* 0x000fe2000fffe1ff */
[----:B------:R-:W-:Y:S01]  /*5690*/  @!UP0 UMOV UR4, UR9 ;  /* 0x0000000900048c82 */ /* 0x000fe20008000000 */
[----:B------:R-:W-:Y:S02]  /*56a0*/  UIADD3 UR9, UPT, UPT, -UR6, URZ, URZ ;  /* 0x000000ff06097290 */ /* 0x000fe4000fffe1ff */
[----:B------:R-:W-:Y:S02]  /*56b0*/  @!UP0 USHF.R.U32.HI UR4, URZ, UR41, UR4 ;  /* 0x00000029ff048299 */ /* 0x000fe40008011604 */
[----:B------:R-:W-:Y:S02]  /*56c0*/  UIMAD UR10, UR42, UR10, UR6 ;  /* 0x0000000a2a0a72a4 */ /* 0x000fe4000f8e0206 */
[----:B------:R-:W-:Y:S04]  /*56d0*/  @!UP0 USEL UR4, UR5, UR4, !UP2 ;  /* 0x0000000405048287 */ /* 0x000fe8000d000000 */
[----:B------:R-:W-:Y:S02]  /*56e0*/  @!UP0 UIMAD UR10, UR7, UR10, UR4 ;  /* 0x0000000a070a82a4 */ /* 0x000fe4000f8e0204 */
[----:B------:R-:W-:Y:S02]  /*56f0*/  @!UP0 UIADD3 UR11, UPT, UPT, UR11, -UR4, URZ ;  /* 0x800000040b0b8290 */ /* 0x000fe4000fffe0ff */
[----:B------:R-:W-:Y:S02]  /*5700*/  UIMAD UR7, UR43, UR8, UR38 ;  /* 0x000000082b0772a4 */ /* 0x000fe4000f8e0226 */
[----:B------:R-:W-:Y:S02]  /*5710*/  @!UP0 UIMAD UR6, UR11, UR42, UR5 ;  /* 0x0000002a0b0682a4 */ /* 0x000fe4000f8e0205 */
[----:B------:R-:W-:Y:S01]  /*5720*/  UIMAD UR4, UR54, UR9, UR37 ;  /* 0x00000009360472a4 */ /* 0x000fe2000f8e0225 */
[----:B------:R-:W-:Y:S02]  /*5730*/  @!UP0 UMOV UR5, UR10 ;  /* 0x0000000a00058c82 */ /* 0x000fe40008000000 */
[----:B------:R-:W-:Y:S02]  /*5740*/  UIMAD UR38, UR5, UR43, UR7 ;  /* 0x0000002b052672a4 */ /* 0x000fe4000f8e0207 */
[----:B------:R-:W-:Y:S11]  /*5750*/  UIMAD UR37, UR6, UR54, UR4 ;  /* 0x00000036062572a4 */ /* 0x000ff6000f8e0204 */
[----:B------:R-:W-:Y:S01]  /*5760*/  @!UPT UIADD3 URZ, UPT, UPT, URZ, URZ, URZ ;  /* 0x000000fffffff290 */ /* 0x000fe2000fffe0ff */
.L_x_90:
[----:B------:R-:W-:Y:S01]  /*5770*/  UISETP.NE.AND UP0, UPT, UR39, 0x1, UPT ;  /* 0x000000012700788c */ /* 0x000fe2000bf05270 */
[----:B------:R-:W-:Y:S01]  /*5780*/  IADD3 R89, PT, PT, R89, 0x1, RZ ;  /* 0x0000000159597810 */ /* 0x000fe20007ffe0ff */
[----:B------:R-:W-:Y:S02]  /*5790*/  UIADD3 UR11, UPT, UPT, UR44, 0x200, URZ ;  /* 0x000002002c0b7890 */ /* 0x000fe4000fffe0ff */
[----:B------:R-:W-:Y:S02]  /*57a0*/  USHF.L.U32 UR50, UR30, 0x6, URZ ;  /* 0x000000061e327899 */ /* 0x000fe400080006ff */
[----:B------:R-:W-:Y:S05]  /*57b0*/  USHF.L.U32 UR49, UR31, 0x8, URZ ;  /* 0x000000081f317899 */ /* 0x000fea00080006ff */
[----:B------:R-:W2:Y:S01]  /*57c0*/  @!UP0 LDCU.128 UR12, c[0x0][0xb10] ;  /* 0x00016200ff0c87ac */ /* 0x000ea20008000c00 */
[----:B------:R-:W3:Y:S01]  /*57d0*/  @!UP0 LDCU UR5, c[0x0][0xb0c] ;  /* 0x00016180ff0587ac */ /* 0x000ee20008000800 */
[----:B------:R-:W4:Y:S01]  /*57e0*/  @!UP0 LDCU UR10, c[0x0][0xb20] ;  /* 0x00016400ff0a87ac */ /* 0x000f220008000800 */
[----:B--2---:R-:W-:Y:S02]  /*57f0*/  UIMAD.WIDE.U32 UR8, UR38, UR12, URZ ;  /* 0x0000000c260872a5 */ /* 0x004fe4000f8e00ff */
[----:B------:R-:W-:Y:S02]  /*5800*/  UIMAD.WIDE.U32 UR6, UR37, UR15, URZ ;  /* 0x0000000f250672a5 */ /* 0x000fe4000f8e00ff */
[----:B------:R-:W-:Y:S03]  /*5810*/  @!UP0 UISETP.NE.AND UP1, UPT, UR14, 0x1, UPT ;  /* 0x000000010e00888c */ /* 0x000fe6000bf25270 */
[----:B------:R-:W-:Y:S01]  /*5820*/  @!UP0 UMOV UR4, UR9 ;  /* 0x0000000900048c82 */ /* 0x000fe20008000000 */
[----:B---3--:R-:W-:Y:S02]  /*5830*/  @!UP0 UISETP.NE.AND UP2, UPT, UR5, 0x1, UPT ;  /* 0x000000010500888c */ /* 0x008fe4000bf45270 */
[----:B------:R-:W-:Y:S01]  /*5840*/  @!UP0 USHF.R.U32.HI UR4, URZ, UR13, UR4 ;  /* 0x0000000dff048299 */ /* 0x000fe20008011604 */
[----:B------:R-:W-:Y:S02]  /*5850*/  @!UP0 UMOV UR6, UR7 ;  /* 0x0000000700068c82 */ /* 0x000fe40008000000 */
[----:B----4-:R-:W-:Y:S02]  /*5860*/  @!UP0 USHF.R.U32.HI UR6, URZ, UR10, UR6 ;  /* 0x0000000aff068299 */ /* 0x010fe40008011606 */
[----:B------:R-:W-:Y:S02]  /*5870*/  @!UP0 USEL UR7, UR38, UR4, !UP2 ;  /* 0x0000000426078287 */ /* 0x000fe4000d000000 */
[----:B------:R-:W-:Y:S04]  /*5880*/  @!UP0 USEL UR6, UR37, UR6, !UP1 ;  /* 0x0000000625068287 */ /* 0x000fe8000c800000 */
[----:B------:R-:W-:Y:S02]  /*5890*/  @!UP0 UIADD3 UR4, UPT, UPT, -UR7, UR6, URZ ;  /* 0x0000000607048290 */ /* 0x000fe4000fffe1ff */
[----:B------:R-:W-:Y:S02]  /*58a0*/  @!UP0 UIADD3 UR6, UPT, UPT, UR7, -UR6, URZ ;  /* 0x8000000607068290 */ /* 0x000fe4000fffe0ff */
[----:B------:R-:W-:Y:S02]  /*58b0*/  @!UP0 UIMAD UR38, UR4, UR5, UR38 ;  /* 0x00000005042682a4 */ /* 0x000fe4000f8e0226 */
[----:B------:R-:W-:Y:S02]  /*58c0*/  @!UP0 UIMAD UR37, UR6, UR14, UR37 ;  /* 0x0000000e062582a4 */ /* 0x000fe4000f8e0225 */
[----:B------:R-:W-:Y:S09]  /*58d0*/  ULOP3.LUT UP0, URZ, UR11, 0x1b0, URZ, 0xc0, !UPT ;  /* 0x000001b00bff7892 */ /* 0x000ff2000f80c0ff */
[----:B------:R-:W-:Y:S05]  /*58e0*/  BRA.U !UP0, `(.L_x_91) ;  /* 0x0000000108407547 */ /* 0x000fea000b800000 */
[----:B------:R-:W2:Y:S01]  /*58f0*/  LDCU.64 UR8, c[0x4][0x88] ;  /* 0x01001100ff0877ac */ /* 0x000ea20008000a00 */
[----:B------:R-:W-:Y:S01]  /*5900*/  MOV R3, 0x0 ;  /* 0x0000000000037802 */ /* 0x000fe20000000f00 */
[----:B------:R-:W-:Y:S02]  /*5910*/  HFMA2 R12, -RZ, RZ, 0, 5.9604644775390625e-08 ;  /* 0x00000001ff0c7431 */ /* 0x000fe400000001ff */
[----:B------:R-:W-:Y:S02]  /*5920*/  IMAD.MOV.U32 R8, RZ, RZ, 0x70 ;  /* 0x00000070ff087424 */ /* 0x000fe400078e00ff */
[----:B------:R-:W-:Y:S01]  /*5930*/  IMAD.MOV.U32 R13, RZ, RZ, RZ ;  /* 0x000000ffff0d7224 */ /* 0x000fe200078e00ff */
[----:B------:R-:W3:Y:S01]  /*5940*/  LDCU.64 UR6, c[0x4][0x90] ;  /* 0x01001200ff0677ac */ /* 0x000ee20008000a00 */
[----:B------:R-:W4:Y:S01]  /*5950*/  LDC.64 R2, c[0x4][R3] ;  /* 0x0100000003027b82 */ /* 0x000f220000000a00 */
[----:B------:R-:W1:Y:S01]  /*5960*/  LDCU.64 UR4, c[0x4][0x8] ;  /* 0x01000100ff0477ac */ /* 0x000e620008000a00 */
[----:B--2---:R-:W-:Y:S01]  /*5970*/  MOV R5, UR9 ;  /* 0x0000000900057c02 */ /* 0x004fe20008000f00 */
[----:B------:R-:W-:Y:S01]  /*5980*/  IMAD.U32 R4, RZ, RZ, UR8 ;  /* 0x00000008ff047e24 */ /* 0x000fe2000f8e00ff */
[----:B---3--:R-:W-:Y:S01]  /*5990*/  MOV R7, UR7 ;  /* 0x0000000700077c02 */ /* 0x008fe20008000f00 */
[----:B------:R-:W-:Y:S01]  /*59a0*/  IMAD.U32 R6, RZ, RZ, UR6 ;  /* 0x00000006ff067e24 */ /* 0x000fe2000f8e00ff */
[----:B-1----:R-:W-:Y:S01]  /*59b0*/  MOV R11, UR5 ;  /* 0x00000005000b7c02 */ /* 0x002fe20008000f00 */
[----:B------:R-:W-:Y:S02]  /*59c0*/  IMAD.U32 R10, RZ, RZ, UR4 ;  /* 0x00000004ff0a7e24 */ /* 0x000fe4000f8e00ff */
[----:B------:R-:W-:Y:S07]  /*59d0*/  LEPC R20, `(.L_x_91) ;  /* 0x000000001014794e */ /* 0x000fee0000000000 */
[----:B----45:R-:W-:Y:S05]  /*59e0*/  CALL.ABS.NOINC R2 ;  /* 0x0000000002007343 */ /* 0x030fea0003c00000 */
.L_x_91:
[----:B------:R-:W-:Y:S01]  /*59f0*/  LOP3.LUT P0, RZ, R96, 0x1b0, RZ, 0xc0, !PT ;  /* 0x000001b060ff7812 */ /* 0x000fe2000780c0ff */
[----:B------:R-:W-:Y:S11]  /*5a00*/  BSSY.RECONVERGENT B6, `(.L_x_92) ;  /* 0x0000013000067945 */ /* 0x000ff60003800200 */
[----:B------:R-:W-:Y:S01]  /*5a10*/  @!UPT UIADD3 URZ, UPT, UPT, URZ, URZ, URZ ;  /* 0x000000fffffff290 */ /* 0x000fe2000fffe0ff */
[----:B------:R-:W-:Y:S05]  /*5a20*/  @!P0 BRA `(.L_x_93) ;  /* 0x0000000000408947 */ /* 0x000fea0003800000 */
        /* <DEDUP_REMOVED lines=16> */
.L_x_93:
[----:B------:R-:W-:Y:S05]  /*5b30*/  BSYNC.RECONVERGENT B6 ;  /* 0x0000000000067941 */ /* 0x000fea0003800200 */
.L_x_92:
[----:B------:R-:W-:Y:S01]  /*5b40*/  R2UR UR4, R88 ;  /* 0x00000000580472ca */ /* 0x000fe200000e0000 */
[----:B------:R-:W-:Y:S01]  /*5b50*/  UISETP.NE.U32.AND UP0, UPT, UR60, URZ, UPT ;  /* 0x000000ff3c00728c */ /* 0x000fe2000bf05070 */
[----:B------:R-:W-:Y:S02]  /*5b60*/  ISETP.NE.U32.AND P4, PT, R82, RZ, PT ;  /* 0x000000ff5200720c */ /* 0x000fe40003f85070 */
[----:B------:R-:W-:Y:S01]  /*5b70*/  ISETP.NE.U32.AND P2, PT, RZ, UR46, PT ;  /* 0x0000002eff007c0c */ /* 0x000fe2000bf45070 */
[----:B------:R-:W-:Y:S01]  /*5b80*/  UISETP.NE.AND.EX UP1, UPT, UR61, URZ, UPT, UP0 ;  /* 0x000000ff3d00728c */ /* 0x000fe2000bf25300 */
[----:B------:R-:W-:Y:S01]  /*5b90*/  ISETP.NE.AND.EX P4, PT, R83, RZ, PT, P4 ;  /* 0x000000ff5300720c */ /* 0x000fe20003f85340 */
[----:B------:R-:W-:Y:S01]  /*5ba0*/  UPLOP3.LUT UP0, UPT, UPT, UPT, UPT, 0x40, 0x4 ;  /* 0x000000000004789c */ /* 0x000fe20003f0e870 */
[----:B------:R-:W-:Y:S05]  /*5bb0*/  ISETP.NE.AND.EX P2, PT, RZ, UR47, PT, P2 ;  /* 0x0000002fff007c0c */ /* 0x000fea000bf45320 */
[----:B------:R-:W-:Y:S06]  /*5bc0*/  UISETP.NE.AND UP2, UPT, UR4, URZ, UPT ;  /* 0x000000ff0400728c */ /* 0x000fec000bf45270 */
[----:B------:R-:W-:Y:S05]  /*5bd0*/  PLOP3.LUT P1, PT, PT, PT, UP2, 0x80, 0x8 ;  /* 0x000000000008781c */ /* 0x000fea0003f2f028 */
[----:B------:R-:W-:Y:S06]  /*5be0*/  @UP2 UPLOP3.LUT UP0, UPT, UPT, UPT, UP1, 0x80, 0x8 ;  /* 0x000000000008289c */ /* 0x000fec0003f0f010 */
[----:B------:R-:W-:Y:S01]  /*5bf0*/  PLOP3.LUT P0, PT, PT, PT, UP0, 0x80, 0x8 ;  /* 0x000000000008781c */ /* 0x000fe20003f0f008 */
[----:B------:R-:W-:Y:S01]  /*5c00*/  @!UPT UIADD3 URZ, UPT, UPT, URZ, URZ, URZ ;  /* 0x000000fffffff290 */ /* 0x000fe2000fffe0ff */
[----:B------:R-:W-:Y:S11]  /*5c10*/  BRA.U !UP1, `(.L_x_94) ;  /* 0x00000001093c7547 */ /* 0x000ff6000b800000 */
[----:B------:R-:W-:Y:S01]  /*5c20*/  UISETP.NE.U32.AND UP0, UPT, UR46, URZ, UPT ;  /* 0x000000ff2e00728c */ /* 0x000fe2000bf05070 */
[----:B-1----:R-:W-:Y:S01]  /*5c30*/  HFMA2 R0, -RZ, RZ, 0, 5.9604644775390625e-08 ;  /* 0x00000001ff007431 */ /* 0x002fe200000001ff */
[----:B------:R-:W1:Y:S01]  /*5c40*/  LDCU.64 UR8, c[0x0][0x358] ;  /* 0x00006b00ff0877ac */ /* 0x000e620008000a00 */
[----:B------:R-:W-:Y:S01]  /*5c50*/  IMAD.MOV.U32 R85, RZ, RZ, 0x1 ;  /* 0x00000001ff557424 */ /* 0x000fe200078e00ff */
[----:B------:R-:W-:Y:S06]  /*5c60*/  UISETP.NE.AND.EX UP0, UPT, UR47, URZ, UPT, UP0 ;  /* 0x000000ff2f00728c */ /* 0x000fec000bf05300 */
        /* <DEDUP_REMOVED lines=9> */
[----:B--23--:R-:W-:Y:S02]  /*5d00*/  @!P3 IMAD.U32 R41, RZ, RZ, UR4 ;  /* 0x00000004ff29be24 */ /* 0x00cfe4000f8e00ff */
.L_x_94:
[----:B------:R-:W-:Y:S05]  /*5d10*/  @!P4 BRA `(.L_x_95) ;  /* 0x000000000024c947 */ /* 0x000fea0003800000 */
[----:B------:R-:W-:Y:S01]  /*5d20*/  ISETP.NE.U32.AND P3, PT, R80, RZ, PT ;  /* 0x000000ff5000720c */ /* 0x000fe20003f65070 */
[----:B------:R-:W2:Y:S03]  /*5d30*/  LDCU.64 UR4, c[0x0][0x358] ;  /* 0x00006b00ff0477ac */ /* 0x000ea60008000a00 */
[----:B------:R-:W-:Y:S11]  /*5d40*/  ISETP.NE.AND.EX P3, PT, R81, RZ, PT, P3 ;  /* 0x000000ff5100720c */ /* 0x000ff60003f65330 */
[----:B------:R-:W-:Y:S02]  /*5d50*/  @!UPT UIADD3 URZ, UPT, UPT, URZ, URZ, URZ ;  /* 0x000000fffffff290 */ /* 0x000fe4000fffe0ff */
[----:B------:R-:W3:Y:S01]  /*5d60*/  @P3 LDC.64 R2, c[0x0][0x8a8] ;  /* 0x00022a00ff023b82 */ /* 0x000ee20000000a00 */
[----:B-1----:R-:W-:Y:S04]  /*5d70*/  @P3 IMAD R0, R82, UR36, RZ ;  /* 0x0000002452003c24 */ /* 0x002fe8000f8e02ff */
[----:B---3--:R-:W-:Y:S05]  /*5d80*/  @P3 IMAD.WIDE R2, R0, 0x4, R2 ;  /* 0x0000000400023825 */ /* 0x008fea00078e0202 */
[----:B--2--5:R2:W5:Y:S02]  /*5d90*/  @P3 LDG.E R38, desc[UR4][R2.64] ;  /* 0x0000000402263981 */ /* 0x024564000c1e1900 */
[----:B--2---:R-:W3:Y:S02]  /*5da0*/  @!P3 LDC R38, c[0x0][0x8a0] ;  /* 0x00022800ff26bb82 */ /* 0x004ee40000000800 */
.L_x_95:
[----:B-----5:R-:W-:Y:S01]  /*5db0*/  FSETP.NEU.AND P4, PT, R41, RZ, PT ;  /* 0x000000ff2900720b */ /* 0x020fe20003f8d000 */
[----:B------:R-:W-:Y:S01]  /*5dc0*/  BSSY B1, `(.L_x_96) ;  /* 0x0000042000017945 */ /* 0x000fe20003800000 */
[----:B------:R-:W-:Y:S01]  /*5dd0*/  SEL R6, RZ, 0xffffffff, P2 ;  /* 0xffffffffff067807 */ /* 0x000fe20001000000 */
[----:B------:R-:W-:Y:S01]  /*5de0*/  IMAD.MOV.U32 R100, RZ, RZ, 0x1 ;  /* 0x00000001ff647424 */ /* 0x000fe200078e00ff */
[----:B------:R-:W-:Y:S02]  /*5df0*/  LOP3.LUT P3, RZ, R85, 0xff, RZ, 0xc0, !PT ;  /* 0x000000ff55ff7812 */ /* 0x000fe4000786c0ff */
[----:B------:R-:W-:Y:S02]  /*5e00*/  CS2R R78, SRZ ;  /* 0x00000000004e7805 */ /* 0x000fe4000001ff00 */
[----:B------:R-:W-:Y:S02]  /*5e10*/  @P1 SEL R3, RZ, 0xffffffff, P4 ;  /* 0xffffffffff031807 */ /* 0x000fe40002000000 */
[----:B------:R-:W-:Y:S02]  /*5e20*/  CS2R R76, SRZ ;  /* 0x00000000004c7805 */ /* 0x000fe4000001ff00 */
[----:B------:R-:W-:Y:S02]  /*5e30*/  LEA R2, R93, UR44, 0x3 ;  /* 0x0000002c5d027c11 */ /* 0x000fe4000f8e18ff */
[----:B------:R-:W-:Y:S02]  /*5e40*/  CS2R R74, SRZ ;  /* 0x00000000004a7805 */ /* 0x000fe4000001ff00 */
[----:B------:R-:W-:Y:S02]  /*5e50*/  @P0 SEL R3, R6, R3, !P3 ;  /* 0x0000000306030207 */ /* 0x000fe40005800000 */
[----:B------:R-:W-:Y:S02]  /*5e60*/  CS2R R72, SRZ ;  /* 0x0000000000487805 */ /* 0x000fe4000001ff00 */
[----:B------:R-:W-:Y:S02]  /*5e70*/  LEA R71, R36, UR44, 0x3 ;  /* 0x0000002c24477c11 */ /* 0x000fe4000f8e18ff */
[----:B------:R-:W-:Y:S02]  /*5e80*/  @P1 LOP3.LUT R3, R3, 0x1, RZ, 0xc0, !PT ;  /* 0x0000000103031812 */ /* 0x000fe400078ec0ff */
[----:B------:R-:W-:Y:S02]  /*5e90*/  SHF.L.U32 R4, R94, 0x1f, RZ ;  /* 0x0000001f5e047819 */ /* 0x000fe400000006ff */
[----:B------:R-:W-:Y:S02]  /*5ea0*/  ISETP.NE.U32.OR P6, PT, R3, 0x1, !P1 ;  /* 0x000000010300780c */ /* 0x000fe40004fc5470 */
[----:B------:R-:W-:Y:S02]  /*5eb0*/  PLOP3.LUT P2, PT, PT, PT, UP1, 0x80, 0x8 ;  /* 0x000000000008781c */ /* 0x000fe40003f4f018 */
[----:B------:R-:W-:Y:S02]  /*5ec0*/  LEA.HI R39, R36, R36, RZ, 0x1 ;  /* 0x0000002424277211 */ /* 0x000fe400078f08ff */
[----:B------:R-:W-:Y:S02]  /*5ed0*/  SEL R3, RZ, 0xffffffff, P4 ;  /* 0xffffffffff037807 */ /* 0x000fe40002000000 */
[----:B------:R-:W-:Y:S01]  /*5ee0*/  P2R R102, PR, RZ, 0x40 ;  /* 0x00000040ff667803 */ /* 0x000fe20000000000 */
[C---:B-1----:R-:W-:Y:S01]  /*5ef0*/  IMAD.SHL.U32 R0, R39.reuse, 0x80, RZ ;  /* 0x0000008027007824 */ /* 0x042fe200078e00ff */
[----:B------:R-:W-:Y:S03]  /*5f00*/  LOP3.LUT R39, R39, 0xffe, RZ, 0xc0, !PT ;  /* 0x00000ffe27277812 */ /* 0x000fe600078ec0ff */
[----:B------:R-:W-:Y:S02]  /*5f10*/  @P6 SHF.L.U32 R5, R91, 0x1f, RZ ;  /* 0x0000001f5b056819 */ /* 0x000fe400000006ff */
[----:B------:R-:W-:Y:S01]  /*5f20*/  @P2 SEL R3, R6, R3, !P3 ;  /* 0x0000000306032207 */ /* 0x000fe20005800000 */
[----:B------:R-:W-:Y:S01]  /*5f30*/  IMAD.IADD R39, R36, 0x1, -R39 ;  /* 0x0000000124277824 */ /* 0x000fe200078e0a27 */
[----:B------:R-:W1:Y:S01]  /*5f40*/  @P6 SYNCS.PHASECHK.TRANS64.TRYWAIT P1, [R2+URZ+0x30], R5 ;  /* 0x00003005020065a7 */ /* 0x000e6200080211ff */
[----:B------:R-:W-:Y:S02]  /*5f50*/  LOP3.LUT R0, R0, 0xffffff00, RZ, 0xc0, !PT ;  /* 0xffffff0000007812 */ /* 0x000fe400078ec0ff */
[----:B------:R-:W-:Y:S03]  /*5f60*/  LOP3.LUT R3, R3, 0x1, RZ, 0xc0, !PT ;  /* 0x0000000103037812 */ /* 0x000fe600078ec0ff */
[----:B------:R-:W-:Y:S01]  /*5f70*/  IMAD.IADD R0, R37, 0x1, R0 ;  /* 0x0000000125007824 */ /* 0x000fe200078e0200 */
[----:B------:R-:W-:Y:S03]  /*5f80*/  ISETP.NE.U32.AND P5, PT, R3, 0x1, PT ;  /* 0x000000010300780c */ /* 0x000fe60003fa5070 */
[----:B------:R-:W-:Y:S01]  /*5f90*/  IMAD R39, R39, 0x100000, R0 ;  /* 0x0010000027277824 */ /* 0x000fe200078e0200 */
[----:B------:R-:W-:Y:S01]  /*5fa0*/  P2R R101, PR, RZ, 0x20 ;  /* 0x00000020ff657803 */ /* 0x000fe20000000000 */
[----:B------:R2:W4:Y:S01]  /*5fb0*/  SYNCS.PHASECHK.TRANS64.TRYWAIT P0, [R71+URZ+0xa0], R4 ;  /* 0x0000a004470075a7 */ /* 0x00052200080011ff */
[----:B-1----:R-:W-:Y:S01]  /*5fc0*/  @P6 SEL R100, RZ, 0x1, !P1 ;  /* 0x00000001ff646807 */ /* 0x002fe20004800000 */
[----:B--2---:R-:W-:Y:S06]  /*5fd0*/  @!P6 BRA `(.L_x_97) ;  /* 0x000000000080e947 */ /* 0x004fec0003800000 */
[----:B------:R-:W-:Y:S01]  /*5fe0*/  @P5 IMAD R6, R93, 0x1000, R84 ;  /* 0x000010005d065824 */ /* 0x000fe200078e0254 */
[----:B------:R-:W1:Y:S01]  /*5ff0*/  S2R R0, SR_CgaCtaId ;  /* 0x0000000000007919 */ /* 0x000e620000008800 */
[----:B------:R-:W-:Y:S01]  /*6000*/  ISETP.NE.AND P1, PT, R100, RZ, PT ;  /* 0x000000ff6400720c */ /* 0x000fe20003f25270 */
[----:B------:R-:W-:Y:S01]  /*6010*/  BSSY B0, `(.L_x_98) ;  /* 0x000000b000007945 */ /* 0x000fe20003800000 */
[----:B------:R-:W-:Y:S01]  /*6020*/  @P5 VIADD R5, R6, UR44 ;  /* 0x0000002c06055c36 */ /* 0x000fe20008000000 */
[----:B------:R-:W-:Y:S02]  /*6030*/  CS2R R74, SRZ ;  /* 0x00000000004a7805 */ /* 0x000fe4000001ff00 */
[----:B------:R-:W-:Y:S02]  /*6040*/  CS2R R72, SRZ ;  /* 0x0000000000487805 */ /* 0x000fe4000001ff00 */
[----:B------:R-:W-:Y:S01]  /*6050*/  CS2R R78, SRZ ;  /* 0x00000000004e7805 */ /* 0x000fe2000001ff00 */
[----:B------:R-:W-:Y:S01]  /*6060*/  @P5 IMAD R5, R95, -0x10, R5 ;  /* 0xfffffff05f055824 */ /* 0x000fe200078e0205 */
[----:B------:R-:W-:Y:S04]  /*6070*/  CS2R R76, SRZ ;  /* 0x00000000004c7805 */ /* 0x000fe8000001ff00 */
[----:B------:R-:W-:Y:S05]  /*6080*/  @P1 BRA `(.L_x_99) ;  /* 0x00000000000c1947 */ /* 0x000fea0003800000 */
[----:B------:R-:W-:Y:S04]  /*6090*/  SHF.L.U32 R3, R91, 0x1f, RZ ;  /* 0x0000001f5b037819 */ /* 0x000fe800000006ff */
[----:B------:R-:W2:Y:S02]  /*60a0*/  SYNCS.PHASECHK.TRANS64.TRYWAIT P1, [R2+URZ+0x30], R3 ;  /* 0x00003003020075a7 */ /* 0x000ea400080211ff */
[----:B--2---:R-:W-:Y:S05]  /*60b0*/  @!P1 BRA `(.L_x_100) ;  /* 0x0000003c00f09947 */ /* 0x004fea0003800000 */
.L_x_99:
[----:B------:R-:W-:Y:S05]  /*60c0*/  BSYNC B0 ;  /* 0x0000000000007941 */ /* 0x000fea0003800000 */
.L_x_98:
[----:B------:R-:W-:Y:S01]  /*60d0*/  ISETP.NE.AND P1, PT, R101, RZ, PT ;  /* 0x000000ff6500720c */ /* 0x000fe20003f25270 */
[----:B--2---:R-:W-:Y:S02]  /*60e0*/  VIADD R3, R2, 0x50 ;  /* 0x0000005002037836 */ /* 0x004fe40000000000 */
[----:B------:R-:W-:Y:S03]  /*60f0*/  VIADD R93, R93, 0x1 ;  /* 0x000000015d5d7836 */ /* 0x000fe60000000000 */
[----:B-1----:R-:W-:Y:S07]  /*6100*/  PRMT R0, R0, 0x654, R3 ;  /* 0x0000065400007816 */ /* 0x002fee0000000003 */
[----:B------:R1:W2:Y:S04]  /*6110*/  @P1 LDS.128 R72, [R6+UR44+0x200] ;  /* 0x0002002c06481984 */ /* 0x0002a80008000c00 */
[----:B------:R1:W1:Y:S01]  /*6120*/  @P1 LDS.128 R76, [R5+0x210] ;  /* 0x00021000054c1984 */ /* 0x0002620000000c00 */
[C---:B------:R-:W-:Y:S01]  /*6130*/  ISETP.NE.AND P1, PT, R93.reuse, 0x4, PT ;  /* 0x000000045d00780c */ /* 0x040fe20003f25270 */
[----:B------:R-:W-:Y:S01]  /*6140*/  @!PT LDS RZ, [RZ] ;  /* 0x00000000fffff984 */ /* 0x000fe20000000800 */
[----:B------:R-:W-:Y:S01]  /*6150*/  @!PT LDS RZ, [RZ] ;  /* 0x00000000fffff984 */ /* 0x000fe20000000800 */
[----:B------:R-:W-:Y:S01]  /*6160*/  @!PT LDS RZ, [RZ] ;  /* 0x00000000fffff984 */ /* 0x000fe20000000800 */
[----:B------:R-:W-:Y:S01]  /*6170*/  @!PT LDS RZ, [RZ] ;  /* 0x00000000fffff984 */ /* 0x000fe20000000800 */
[----:B------:R5:W-:Y:S06]  /*6180*/  MEMBAR.ALL.CTA ;  /* 0x0000000000007992 */ /* 0x000bec0000008000 */
[----:B-----5:R-:W5:Y:S01]  /*6190*/  FENCE.VIEW.ASYNC.S ;  /* 0x00000000000073c6 */ /* 0x020f620000000000 */
[----:B------:R-:W-:Y:S01]  /*61a0*/  SEL R93, R93, RZ, P1 ;  /* 0x000000ff5d5d7207 */ /* 0x000fe20000800000 */
[----:B-----5:R5:W-:Y:S02]  /*61b0*/  SYNCS.ARRIVE.TRANS64.RED.A1T0 RZ, [R0+URZ], RZ ;  /* 0x000000ff00ff79a7 */ /* 0x020be400081004ff */
[----:B-----5:R-:W-:Y:S04]  /*61c0*/  SEL R0, RZ, 0x1, P1 ;  /* 0x00000001ff007807 */ /* 0x020fe80000800000 */
[----:B--2---:R-:W-:Y:S02]  /*61d0*/  LOP3.LUT R91, R91, R0, RZ, 0x3c, !PT ;  /* 0x000000005b5b7212 */ /* 0x004fe400078e3cff */
.L_x_97:
[----:B------:R-:W-:Y:S05]  /*61e0*/  BSYNC B1 ;  /* 0x0000000000017941 */ /* 0x000fea0003800000 */
.L_x_96:
[----:B------:R-:W-:Y:S04]  /*61f0*/  SHF.R.U32.HI R3, RZ, 0x15, R39 ;  /* 0x00000015ff037819 */ /* 0x000fe80000011627 */
[----:B------:R-:W-:Y:S01]  /*6200*/  LOP3.LUT P1, RZ, R3, 0x3, R86, 0x48, !PT ;  /* 0x0000000303ff7812 */ /* 0x000fe20007824856 */
[----:B------:R-:W-:Y:S01]  /*6210*/  @!UPT UIADD3 URZ, UPT, UPT, URZ, URZ, URZ ;  /* 0x000000fffffff290 */ /* 0x000fe2000fffe0ff */
[----:B----4-:R-:W-:Y:S11]  /*6220*/  @P0 BRA `(.L_x_101) ;  /* 0x0000000000080947 */ /* 0x010ff60003800000 */
[----:B------:R-:W2:Y:S02]  /*6230*/  SYNCS.PHASECHK.TRANS64.TRYWAIT P0, [R71+URZ+0xa0], R4 ;  /* 0x0000a004470075a7 */ /* 0x000ea400080011ff */
[----:B--2---:R-:W-:Y:S05]  /*6240*/  @!P0 BRA `(.L_x_102) ;  /* 0x0000003c00a08947 */ /* 0x004fea0003800000 */
.L_x_101:
[----:B------:R-:W-:Y:S05]  /*6250*/  @!P1 BRA `(.L_x_103) ;  /* 0x0000000000409947 */ /* 0x000fea0003800000 */
[----:B------:R-:W1:Y:S01]  /*6260*/  LDCU.64 UR8, c[0x4][0x78] ;  /* 0x01000f00ff0877ac */ /* 0x000e620008000a00 */
[----:B------:R-:W-:Y:S01]  /*6270*/  MOV R3, 0x0 ;  /* 0x0000000000037802 */ /* 0x000fe20000000f00 */
[----:B------:R-:W-:Y:S02]  /*6280*/  HFMA2 R12, -RZ, RZ, 0, 5.9604644775390625e-08 ;  /* 0x00000001ff0c7431 */ /* 0x000fe400000001ff */
[----:B------:R-:W-:Y:S02]  /*6290*/  IMAD.MOV.U32 R8, RZ, RZ, 0x192 ;  /* 0x00000192ff087424 */ /* 0x000fe400078e00ff */
[----:B------:R-:W-:Y:S01]  /*62a0*/  IMAD.MOV.U32 R13, RZ, RZ, RZ ;  /* 0x000000ffff0d7224 */ /* 0x000fe200078e00ff */
[----:B------:R-:W4:Y:S01]  /*62b0*/  LDCU.64 UR6, c[0x4][0x80] ;  /* 0x01001000ff0677ac */ /* 0x000f220008000a00 */
[----:B------:R-:W3:Y:S01]  /*62c0*/  LDC.64 R2, c[0x4][R3] ;  /* 0x0100000003027b82 */ /* 0x000ee20000000a00 */
[----:B------:R-:W5:Y:S01]  /*62d0*/  LDCU.64 UR4, c[0x4][0x18] ;  /* 0x01000300ff0477ac */ /* 0x000f620008000a00 */
[----:B-1----:R-:W-:Y:S01]  /*62e0*/  MOV R5, UR9 ;  /* 0x0000000900057c02 */ /* 0x002fe20008000f00 */
[----:B--2---:R-:W-:Y:S01]  /*62f0*/  IMAD.U32 R4, RZ, RZ, UR8 ;  /* 0x00000008ff047e24 */ /* 0x004fe2000f8e00ff */
[----:B----4-:R-:W-:Y:S01]  /*6300*/  MOV R7, UR7 ;  /* 0x0000000700077c02 */ /* 0x010fe20008000f00 */
[----:B------:R-:W-:Y:S01]  /*6310*/  IMAD.U32 R6, RZ, RZ, UR6 ;  /* 0x00000006ff067e24 */ /* 0x000fe2000f8e00ff */
[----:B-----5:R-:W-:Y:S01]  /*6320*/  MOV R11, UR5 ;  /* 0x00000005000b7c02 */ /* 0x020fe20008000f00 */
[----:B------:R-:W-:Y:S02]  /*6330*/  IMAD.U32 R10, RZ, RZ, UR4 ;  /* 0x00000004ff0a7e24 */ /* 0x000fe4000f8e00ff */
[----:B------:R-:W-:Y:S07]  /*6340*/  LEPC R20, `(.L_x_103) ;  /* 0x000000001014794e */ /* 0x000fee0000000000 */
[----:B---3--:R-:W-:Y:S05]  /*6350*/  CALL.ABS.NOINC R2 ;  /* 0x0000000002007343 */ /* 0x008fea0003c00000 */
.L_x_103:
[-C--:B------:R-:W-:Y:S01]  /*6360*/  F2FP.F16.E4M3.UNPACK_B R42, R72.reuse ;  /* 0x00000048ff2a723e */ /* 0x080fe200020006ff */
[----:B------:R-:W-:Y:S05]  /*6370*/  WARPSYNC.ALL ;  /* 0x0000000000007948 */ /* 0x000fea0003800000 */
[----:B------:R-:W-:Y:S01]  /*6380*/  R2UR UR4, R39 ;  /* 0x00000000270472ca */ /* 0x000fe200000e0000 */
[--C-:B------:R-:W-:Y:S01]  /*6390*/  HADD2.F32 R40, -RZ, R42.reuse.H0_H0 ;  /* 0x2000002aff287230 */ /* 0x100fe20000004100 */
[----:B------:R-:W-:Y:S01]  /*63a0*/  F2FP.F16.E4M3.UNPACK_B R43, R72.H1 ;  /* 0x00000048ff2b723e */ /* 0x000fe200030006ff */
[----:B------:R-:W-:Y:S01]  /*63b0*/  HADD2.F32 R42, -RZ, R42.H1_H1 ;  /* 0x3000002aff2a7230 */ /* 0x000fe20000004100 */
[-C--:B------:R-:W-:Y:S01]  /*63c0*/  F2FP.F16.E4M3.UNPACK_B R45, R73.reuse ;  /* 0x00000049ff2d723e */ /* 0x080fe200020006ff */
[----:B------:R-:W-:Y:S01]  /*63d0*/  BSSY.RECONVERGENT B0, `(.L_x_104) ;  /* 0x0000099000007945 */ /* 0x000fe20003800200 */
[----:B------:R-:W-:Y:S01]  /*63e0*/  F2FP.F16.E4M3.UNPACK_B R47, R73.H1 ;  /* 0x00000049ff2f723e */ /* 0x000fe200030006ff */
[--C-:B------:R-:W-:Y:S01]  /*63f0*/  HADD2.F32 R44, -RZ, R43.reuse.H0_H0 ;  /* 0x2000002bff2c7230 */ /* 0x100fe20000004100 */
[-C--:B------:R-:W-:Y:S01]  /*6400*/  F2FP.F16.E4M3.UNPACK_B R49, R74.reuse ;  /* 0x0000004aff31723e */ /* 0x080fe200020006ff */
[----:B------:R-:W-:Y:S01]  /*6410*/  HADD2.F32 R46, -RZ, R43.H1_H1 ;  /* 0x3000002bff2e7230 */ /* 0x000fe20000004100 */
[----:B------:R-:W-:Y:S01]  /*6420*/  F2FP.F16.E4M3.UNPACK_B R51, R74.H1 ;  /* 0x0000004aff33723e */ /* 0x000fe200030006ff */
[--C-:B------:R-:W-:Y:S01]  /*6430*/  HADD2.F32 R43, -RZ, R45.reuse.H0_H0 ;  /* 0x2000002dff2b7230 */ /* 0x100fe20000004100 */
[-C--:B------:R-:W-:Y:S01]  /*6440*/  F2FP.F16.E4M3.UNPACK_B R53, R75.reuse ;  /* 0x0000004bff35723e */ /* 0x080fe200020006ff */
[----:B-12---:R-:W-:Y:S01]  /*6450*/  LDTM.16dp32bit_t0_t15.x32 R4, tmem[UR4] ;  /* 0x00000004000479ee */ /* 0x006fe20008a80000 */
[----:B------:R-:W3:Y:S01]  /*6460*/  LDTM.16dp32bit_t16_t31.x32 R4, tmem[UR4+0x20] ;  /* 0x00002004000479ee */ /* 0x000ee20008aa0000 */
[----:B------:R-:W-:Y:S01]  /*6470*/  IADD3 R112, PT, PT, R84, UR44, RZ ;  /* 0x0000002c54707c10 */ /* 0x000fe2000fffe0ff */
[----:B------:R-:W-:Y:S01]  /*6480*/  HADD2.F32 R48, -RZ, R45.H1_H1 ;  /* 0x3000002dff307230 */ /* 0x000fe20000004100 */
[----:B------:R-:W-:Y:S01]  /*6490*/  SHF.L.U32 R103, R90, 0x4, RZ ;  /* 0x000000045a677819 */ /* 0x000fe200000006ff */
[----:B------:R-:W-:Y:S01]  /*64a0*/  HADD2.F32 R52, -RZ, R49.H1_H1 ;  /* 0x30000031ff347230 */ /* 0x000fe20000004100 */
[----:B------:R-:W-:Y:S01]  /*64b0*/  F2FP.F16.E4M3.UNPACK_B R55, R75.H1 ;  /* 0x0000004bff37723e */ /* 0x000fe200030006ff */
[----:B------:R-:W-:Y:S01]  /*64c0*/  HADD2.F32 R56, -RZ, R53.H1_H1 ;  /* 0x30000035ff387230 */ /* 0x000fe20000004100 */
[-C--:B------:R-:W-:Y:S01]  /*64d0*/  F2FP.F16.E4M3.UNPACK_B R57, R76.reuse ;  /* 0x0000004cff39723e */ /* 0x080fe200020006ff */
[--C-:B------:R-:W-:Y:S01]  /*64e0*/  HADD2.F32 R45, -RZ, R47.reuse.H0_H0 ;  /* 0x2000002fff2d7230 */ /* 0x100fe20000004100 */
[----:B------:R-:W-:Y:S01]  /*64f0*/  F2FP.F16.E4M3.UNPACK_B R59, R76.H1 ;  /* 0x0000004cff3b723e */ /* 0x000fe200030006ff */
[----:B------:R-:W-:Y:S01]  /*6500*/  HADD2.F32 R50, -RZ, R47.H1_H1 ;  /* 0x3000002fff327230 */ /* 0x000fe20000004100 */
[-C--:B------:R-:W-:Y:S01]  /*6510*/  F2FP.F16.E4M3.UNPACK_B R61, R77.reuse ;  /* 0x0000004dff3d723e */ /* 0x080fe200020006ff */
[----:B------:R-:W-:Y:S01]  /*6520*/  HADD2.F32 R47, -RZ, R49.H0_H0 ;  /* 0x20000031ff2f7230 */ /* 0x000fe20000004100 */
[----:B------:R-:W-:Y:S01]  /*6530*/  F2FP.F16.E4M3.UNPACK_B R63, R77.H1 ;  /* 0x0000004dff3f723e */ /* 0x000fe200030006ff */
[----:B------:R-:W-:Y:S01]  /*6540*/  HADD2.F32 R60, -RZ, R57.H1_H1 ;  /* 0x30000039ff3c7230 */ /* 0x000fe20000004100 */
[-C--:B------:R-:W-:Y:S01]  /*6550*/  F2FP.F16.E4M3.UNPACK_B R65, R78.reuse ;  /* 0x0000004eff41723e */ /* 0x080fe200020006ff */
[----:B------:R-:W-:Y:S01]  /*6560*/  HADD2.F32 R64, -RZ, R61.H1_H1 ;  /* 0x3000003dff407230 */ /* 0x000fe20000004100 */
[----:B------:R-:W-:Y:S01]  /*6570*/  F2FP.F16.E4M3.UNPACK_B R67, R78.H1 ;  /* 0x0000004eff43723e */ /* 0x000fe200030006ff */
[----:B------:R-:W-:Y:S01]  /*6580*/  HADD2.F32 R49, -RZ, R51.H0_H0 ;  /* 0x20000033ff317230 */ /* 0x000fe20000004100 */
[----:B------:R-:W-:Y:S01]  /*6590*/  ISETP.NE.AND P0, PT, R97, RZ, PT ;  /* 0x000000ff6100720c */ /* 0x000fe20003f05270 */
[----:B------:R-:W-:Y:S01]  /*65a0*/  HADD2.F32 R68, -RZ, R65.H1_H1 ;  /* 0x30000041ff447230 */ /* 0x000fe20000004100 */
[----:B------:R-:W-:Y:S01]  /*65b0*/  ISETP.NE.AND P6, PT, R102, RZ, PT ;  /* 0x000000ff6600720c */ /* 0x000fe20003fc5270 */
[----:B------:R-:W-:Y:S02]  /*65c0*/  HADD2.F32 R54, -RZ, R51.H1_H1 ;  /* 0x30000033ff367230 */ /* 0x000fe40000004100 */
[C---:B---3--:R-:W-:Y:S01]  /*65d0*/  FMUL R0, R38.reuse, R4 ;  /* 0x0000000426007220 */ /* 0x048fe20000400000 */
[C---:B------:R-:W-:Y:S01]  /*65e0*/  FMUL R2, R38.reuse, R5 ;  /* 0x0000000526027220 */ /* 0x040fe20000400000 */
[C---:B------:R-:W-:Y:S01]  /*65f0*/  FMUL R4, R38.reuse, R8 ;  /* 0x0000000826047220 */ /* 0x040fe20000400000 */
[C---:B------:R-:W-:Y:S01]  /*6600*/  FMUL R5, R38.reuse, R9 ;  /* 0x0000000926057220 */ /* 0x040fe20000400000 */
[C---:B------:R-:W-:Y:S01]  /*6610*/  FFMA R0, R41.reuse, R40, R0 ;  /* 0x0000002829007223 */ /* 0x040fe20000000000 */
[C---:B------:R-:W-:Y:S01]  /*6620*/  FFMA R2, R41.reuse, R42, R2 ;  /* 0x0000002a29027223 */ /* 0x040fe20000000002 */
[C---:B------:R-:W-:Y:S01]  /*6630*/  FMUL R8, R38.reuse, R12 ;  /* 0x0000000c26087220 */ /* 0x040fe20000400000 */
[C---:B------:R-:W-:Y:S01]  /*6640*/  FMUL R9, R38.reuse, R13 ;  /* 0x0000000d26097220 */ /* 0x040fe20000400000 */
[----:B------:R-:W-:Y:S02]  /*6650*/  HADD2.F32 R51, -RZ, R53.H0_H0 ;  /* 0x20000035ff337230 */ /* 0x000fe40000004100 */
[C---:B------:R-:W-:Y:S01]  /*6660*/  FMUL R12, R38.reuse, R16 ;  /* 0x00000010260c7220 */ /* 0x040fe20000400000 */
        /* <DEDUP_REMOVED lines=13> */
[C---:B------:R-:W-:Y:S01]  /*6740*/  FFMA R3, R41.reuse, R44, R3 ;  /* 0x0000002c29037223 */ /* 0x040fe20000000003 */
[----:B------:R-:W-:Y:S01]  /*6750*/  F2FP.F16.E4M3.UNPACK_B R40, R79 ;  /* 0x0000004fff28723e */ /* 0x000fe200020006ff */
[C---:B------:R-:W-:Y:S01]  /*6760*/  FFMA R7, R41.reuse, R46, R7 ;  /* 0x0000002e29077223 */ /* 0x040fe20000000007 */
[C---:B------:R-:W-:Y:S01]  /*6770*/  FFMA R4, R41.reuse, R43, R4 ;  /* 0x0000002b29047223 */ /* 0x040fe20000000004 */
[----:B------:R-:W-:Y:S01]  /*6780*/  F2FP.F16.E4M3.UNPACK_B R42, R79.H1 ;  /* 0x0000004fff2a723e */ /* 0x000fe200030006ff */
[C---:B------:R-:W-:Y:S01]  /*6790*/  FFMA R5, R41.reuse, R48, R5 ;  /* 0x0000003029057223 */ /* 0x040fe20000000005 */
[----:B------:R-:W-:Y:S01]  /*67a0*/  FFMA R6, R41, R45, R6 ;  /* 0x0000002d29067223 */ /* 0x000fe20000000006 */
[----:B------:R-:W-:Y:S01]  /*67b0*/  F2FP.SATFINITE.E4M3.F32.PACK_AB_MERGE_C R99, R7, R3, RZ ;  /* 0x000000030763723e */ /* 0x000fe200048070ff */
[C---:B------:R-:W-:Y:S01]  /*67c0*/  FFMA R11, R41.reuse, R50, R11 ;  /* 0x00000032290b7223 */ /* 0x040fe2000000000b */
[C---:B------:R-:W-:Y:S01]  /*67d0*/  FFMA R8, R41.reuse, R47, R8 ;  /* 0x0000002f29087223 */ /* 0x040fe20000000008 */
[----:B------:R-:W-:Y:S01]  /*67e0*/  FMUL R10, R38, R14 ;  /* 0x0000000e260a7220 */ /* 0x000fe20000400000 */
[----:B------:R-:W-:Y:S01]  /*67f0*/  F2FP.SATFINITE.E4M3.F32.PACK_AB_MERGE_C R104, R2, R0, R99 ;  /* 0x000000000268723e */ /* 0x000fe20004807063 */
[----:B------:R-:W-:Y:S01]  /*6800*/  FFMA R9, R41, R52, R9 ;  /* 0x0000003429097223 */ /* 0x000fe20000000009 */
[----:B------:R-:W-:Y:S01]  /*6810*/  F2FP.SATFINITE.E4M3.F32.PACK_AB_MERGE_C R105, R11, R6, RZ ;  /* 0x000000060b69723e */ /* 0x000fe200048070ff */
[----:B------:R-:W-:Y:S01]  /*6820*/  FFMA R10, R41, R49, R10 ;  /* 0x00000031290a7223 */ /* 0x000fe2000000000a */
[----:B------:R-:W-:Y:S01]  /*6830*/  IADD3 R99, PT, PT, R112, R103, RZ ;  /* 0x0000006770637210 */ /* 0x000fe20007ffe0ff */
[C---:B------:R-:W-:Y:S01]  /*6840*/  FMUL R15, R38.reuse, R15 ;  /* 0x0000000f260f7220 */ /* 0x040fe20000400000 */
[--C-:B------:R-:W-:Y:S01]  /*6850*/  HADD2.F32 R53, -RZ, R55.reuse.H0_H0 ;  /* 0x20000037ff357230 */ /* 0x100fe20000004100 */
[----:B------:R-:W-:Y:S01]  /*6860*/  F2FP.SATFINITE.E4M3.F32.PACK_AB_MERGE_C R105, R5, R4, R105 ;  /* 0x000000040569723e */ /* 0x000fe20004807069 */
[----:B------:R-:W-:Y:S02]  /*6870*/  HADD2.F32 R58, -RZ, R55.H1_H1 ;  /* 0x30000037ff3a7230 */ /* 0x000fe40000004100 */
[C---:B------:R-:W-:Y:S01]  /*6880*/  FFMA R15, R41.reuse, R54, R15 ;  /* 0x00000036290f7223 */ /* 0x040fe2000000000f */
[C---:B------:R-:W-:Y:S01]  /*6890*/  FFMA R12, R41.reuse, R51, R12 ;  /* 0x00000033290c7223 */ /* 0x040fe2000000000c */
[C---:B------:R-:W-:Y:S01]  /*68a0*/  FFMA R13, R41.reuse, R56, R13 ;  /* 0x00000038290d7223 */ /* 0x040fe2000000000d */
[----:B------:R-:W-:Y:S02]  /*68b0*/  HADD2.F32 R55, -RZ, R57.H0_H0 ;  /* 0x20000039ff377230 */ /* 0x000fe40000004100 */
[C---:B------:R-:W-:Y:S01]  /*68c0*/  FMUL R14, R38.reuse, R18 ;  /* 0x00000012260e7220 */ /* 0x040fe20000400000 */
[C---:B------:R-:W-:Y:S01]  /*68d0*/  FMUL R19, R38.reuse, R19 ;  /* 0x0000001326137220 */ /* 0x040fe20000400000 */
[--C-:B------:R-:W-:Y:S02]  /*68e0*/  HADD2.F32 R57, -RZ, R59.reuse.H0_H0 ;  /* 0x2000003bff397230 */ /* 0x100fe40000004100 */
[C---:B------:R-:W-:Y:S01]  /*68f0*/  FMUL R18, R38.reuse, R22 ;  /* 0x0000001626127220 */ /* 0x040fe20000400000 */
[C---:B------:R-:W-:Y:S01]  /*6900*/  FFMA R14, R41.reuse, R53, R14 ;  /* 0x00000035290e7223 */ /* 0x040fe2000000000e */
[----:B------:R-:W-:Y:S02]  /*6910*/  HADD2.F32 R62, -RZ, R59.H1_H1 ;  /* 0x3000003bff3e7230 */ /* 0x000fe40000004100 */
[C---:B------:R-:W-:Y:S01]  /*6920*/  FFMA R19, R41.reuse, R58, R19 ;  /* 0x0000003a29137223 */ /* 0x040fe20000000013 */
[----:B------:R-:W-:Y:S02]  /*6930*/  HADD2.F32 R59, -RZ, R61.H0_H0 ;  /* 0x2000003dff3b7230 */ /* 0x000fe40000004100 */
[C---:B------:R-:W-:Y:S01]  /*6940*/  FMUL R23, R38.reuse, R23 ;  /* 0x0000001726177220 */ /* 0x040fe20000400000 */
[C---:B------:R-:W-:Y:S01]  /*6950*/  FFMA R16, R41.reuse, R55, R16 ;  /* 0x0000003729107223 */ /* 0x040fe20000000010 */
[C---:B------:R-:W-:Y:S01]  /*6960*/  FFMA R17, R41.reuse, R60, R17 ;  /* 0x0000003c29117223 */ /* 0x040fe20000000011 */
[--C-:B------:R-:W-:Y:S02]  /*6970*/  HADD2.F32 R61, -RZ, R63.reuse.H0_H0 ;  /* 0x2000003fff3d7230 */ /* 0x100fe40000004100 */
[C---:B------:R-:W-:Y:S01]  /*6980*/  FFMA R18, R41.reuse, R57, R18 ;  /* 0x0000003929127223 */ /* 0x040fe20000000012 */
[----:B------:R-:W-:Y:S02]  /*6990*/  HADD2.F32 R66, -RZ, R63.H1_H1 ;  /* 0x3000003fff427230 */ /* 0x000fe40000004100 */
[C---:B------:R-:W-:Y:S01]  /*69a0*/  FMUL R22, R38.reuse, R26 ;  /* 0x0000001a26167220 */ /* 0x040fe20000400000 */
[----:B------:R-:W-:Y:S02]  /*69b0*/  HADD2.F32 R63, -RZ, R65.H0_H0 ;  /* 0x20000041ff3f7230 */ /* 0x000fe40000004100 */
[C---:B------:R-:W-:Y:S01]  /*69c0*/  FFMA R23, R41.reuse, R62, R23 ;  /* 0x0000003e29177223 */ /* 0x040fe20000000017 */
[C---:B------:R-:W-:Y:S01]  /*69d0*/  FMUL R27, R38.reuse, R27 ;  /* 0x0000001b261b7220 */ /* 0x040fe20000400000 */
[C---:B------:R-:W-:Y:S01]  /*69e0*/  FFMA R20, R41.reuse, R59, R20 ;  /* 0x0000003b29147223 */ /* 0x040fe20000000014 */
[C---:B------:R-:W-:Y:S01]  /*69f0*/  FFMA R21, R41.reuse, R64, R21 ;  /* 0x0000004029157223 */ /* 0x040fe20000000015 */
[--C-:B------:R-:W-:Y:S02]  /*6a00*/  HADD2.F32 R65, -RZ, R67.reuse.H0_H0 ;  /* 0x20000043ff417230 */ /* 0x100fe40000004100 */
[C---:B------:R-:W-:Y:S01]  /*6a10*/  FFMA R22, R41.reuse, R61, R22 ;  /* 0x0000003d29167223 */ /* 0x040fe20000000016 */
[----:B------:R-:W-:Y:S02]  /*6a20*/  HADD2.F32 R70, -RZ, R67.H1_H1 ;  /* 0x30000043ff467230 */ /* 0x000fe40000004100 */
[C---:B------:R-:W-:Y:S01]  /*6a30*/  FMUL R26, R38.reuse, R30 ;  /* 0x0000001e261a7220 */ /* 0x040fe20000400000 */
[--C-:B------:R-:W-:Y:S02]  /*6a40*/  HADD2.F32 R67, -RZ, R40.reuse.H0_H0 ;  /* 0x20000028ff437230 */ /* 0x100fe40000004100 */
[C---:B------:R-:W-:Y:S01]  /*6a50*/  FFMA R27, R41.reuse, R66, R27 ;  /* 0x00000042291b7223 */ /* 0x040fe2000000001b */
[C---:B------:R-:W-:Y:S01]  /*6a60*/  FMUL R31, R38.reuse, R31 ;  /* 0x0000001f261f7220 */ /* 0x040fe20000400000 */
[C---:B------:R-:W-:Y:S01]  /*6a70*/  FFMA R24, R41.reuse, R63, R24 ;  /* 0x0000003f29187223 */ /* 0x040fe20000000018 */
[----:B------:R-:W-:Y:S02]  /*6a80*/  HADD2.F32 R40, -RZ, R40.H1_H1 ;  /* 0x30000028ff287230 */ /* 0x000fe40000004100 */
[C---:B------:R-:W-:Y:S01]  /*6a90*/  FFMA R25, R41.reuse, R68, R25 ;  /* 0x0000004429197223 */ /* 0x040fe20000000019 */
[--C-:B------:R-:W-:Y:S02]  /*6aa0*/  HADD2.F32 R69, -RZ, R42.reuse.H0_H0 ;  /* 0x2000002aff457230 */ /* 0x100fe40000004100 */
[C---:B------:R-:W-:Y:S01]  /*6ab0*/  FFMA R26, R41.reuse, R65, R26 ;  /* 0x00000041291a7223 */ /* 0x040fe2000000001a */
[----:B------:R-:W-:Y:S02]  /*6ac0*/  HADD2.F32 R42, -RZ, R42.H1_H1 ;  /* 0x3000002aff2a7230 */ /* 0x000fe40000004100 */
[C---:B------:R-:W-:Y:S01]  /*6ad0*/  FMUL R30, R38.reuse, R34 ;  /* 0x00000022261e7220 */ /* 0x040fe20000400000 */
[----:B------:R-:W-:Y:S01]  /*6ae0*/  FFMA R31, R41, R70, R31 ;  /* 0x00000046291f7223 */ /* 0x000fe2000000001f */
[----:B------:R-:W-:Y:S01]  /*6af0*/  FMUL R35, R38, R35 ;  /* 0x0000002326237220 */ /* 0x000fe20000400000 */
[----:B------:R-:W-:Y:S01]  /*6b00*/  F2FP.SATFINITE.E4M3.F32.PACK_AB_MERGE_C R106, R15, R10, RZ ;  /* 0x0000000a0f6a723e */ /* 0x000fe200048070ff */
[----:B------:R-:W-:Y:S01]  /*6b10*/  FFMA R28, R41, R67, R28 ;  /* 0x00000043291c7223 */ /* 0x000fe2000000001c */
[----:B------:R-:W-:Y:S01]  /*6b20*/  F2FP.SATFINITE.E4M3.F32.PACK_AB_MERGE_C R107, R19, R14, RZ ;  /* 0x0000000e136b723e */ /* 0x000fe200048070ff */
[C---:B------:R-:W-:Y:S01]  /*6b30*/  FFMA R29, R41.reuse, R40, R29 ;  /* 0x00000028291d7223 */ /* 0x040fe2000000001d */
[C---:B------:R-:W-:Y:S01]  /*6b40*/  FFMA R30, R41.reuse, R69, R30 ;  /* 0x00000045291e7223 */ /* 0x040fe2000000001e */
[----:B------:R-:W-:Y:S01]  /*6b50*/  FFMA R35, R41, R42, R35 ;  /* 0x0000002a29237223 */ /* 0x000fe20000000023 */
[----:B------:R-:W-:Y:S02]  /*6b60*/  F2FP.SATFINITE.E4M3.F32.PACK_AB_MERGE_C R106, R9, R8, R106 ;  /* 0x00000008096a723e */ /* 0x000fe4000480706a */
[----:B------:R-:W-:Y:S02]  /*6b70*/  F2FP.SATFINITE.E4M3.F32.PACK_AB_MERGE_C R107, R13, R12, R107 ;  /* 0x0000000c0d6b723e */ /* 0x000fe4000480706b */
[----:B------:R-:W-:Y:S02]  /*6b80*/  F2FP.SATFINITE.E4M3.F32.PACK_AB_MERGE_C R108, R23, R18, RZ ;  /* 0x00000012176c723e */ /* 0x000fe400048070ff */
[----:B------:R-:W-:Y:S01]  /*6b90*/  F2FP.SATFINITE.E4M3.F32.PACK_AB_MERGE_C R109, R27, R22, RZ ;  /* 0x000000161b6d723e */ /* 0x000fe200048070ff */
[----:B------:R1:W-:Y:S01]  /*6ba0*/  STS.128 [R84+UR44+0x4200], R104 ;  /* 0x0042006854007988 */ /* 0x0003e20008000c2c */
[----:B------:R-:W-:Y:S02]  /*6bb0*/  F2FP.SATFINITE.E4M3.F32.PACK_AB_MERGE_C R113, R31, R26, RZ ;  /* 0x0000001a1f71723e */ /* 0x000fe400048070ff */
[----:B------:R-:W-:Y:S02]  /*6bc0*/  F2FP.SATFINITE.E4M3.F32.PACK_AB_MERGE_C R114, R35, R30, RZ ;  /* 0x0000001e2372723e */ /* 0x000fe400048070ff */
[----:B------:R-:W-:Y:S02]  /*6bd0*/  F2FP.SATFINITE.E4M3.F32.PACK_AB_MERGE_C R108, R17, R16, R108 ;  /* 0x00000010116c723e */ /* 0x000fe4000480706c */
[----:B------:R-:W-:Y:S02]  /*6be0*/  F2FP.SATFINITE.E4M3.F32.PACK_AB_MERGE_C R109, R21, R20, R109 ;  /* 0x00000014156d723e */ /* 0x000fe4000480706d */
[----:B------:R-:W-:Y:S02]  /*6bf0*/  F2FP.SATFINITE.E4M3.F32.PACK_AB_MERGE_C R110, R25, R24, R113 ;  /* 0x00000018196e723e */ /* 0x000fe40004807071 */
[----:B------:R-:W-:Y:S02]  /*6c00*/  F2FP.SATFINITE.E4M3.F32.PACK_AB_MERGE_C R111, R29, R28, R114 ;  /* 0x0000001c1d6f723e */ /* 0x000fe40004807072 */
[----:B------:R-:W-:Y:S02]  /*6c10*/  LEA R112, R93, UR44, 0x3 ;  /* 0x0000002c5d707c11 */ /* 0x000fe4000f8e18ff */
[----:B------:R-:W-:Y:S01]  /*6c20*/  @P6 SHF.L.U32 R113, R91, 0x1f, RZ ;  /* 0x0000001f5b716819 */ /* 0x000fe200000006ff */
[----:B------:R1:W-:Y:S01]  /*6c30*/  STS.128 [R99+0x4210], R108 ;  /* 0x0042106c63007388 */ /* 0x0003e20000000c00 */
[----:B------:R-:W-:Y:S01]  /*6c40*/  @!PT LDS RZ, [RZ] ;  /* 0x00000000fffff984 */ /* 0x000fe20000000800 */
[----:B------:R-:W-:Y:S01]  /*6c50*/  @!PT LDS RZ, [RZ] ;  /* 0x00000000fffff984 */ /* 0x000fe20000000800 */
[----:B------:R-:W-:Y:S01]  /*6c60*/  @!PT LDS RZ, [RZ] ;  /* 0x00000000fffff984 */ /* 0x000fe20000000800 */
[----:B------:R-:W-:Y:S01]  /*6c70*/  @!PT LDS RZ, [RZ] ;  /* 0x00000000fffff984 */ /* 0x000fe20000000800 */
[----:B------:R2:W-:Y:S07]  /*6c80*/  MEMBAR.ALL.CTA ;  /* 0x0000000000007992 */ /* 0x0005ee0000008000 */
[----:B--2---:R-:W2:Y:S02]  /*6c90*/  FENCE.VIEW.ASYNC.S ;  /* 0x00000000000073c6 */ /* 0x004ea40000000000 */
[----:B--2---:R-:W-:Y:S06]  /*6ca0*/  BAR.SYNC.DEFER_BLOCKING 0x1, 0x80 ;  /* 0x0042000000007b1d */ /* 0x004fec0000010000 */
[----:B------:R-:W-:Y:S05]  /*6cb0*/  @P0 BRA `(.L_x_105) ;  /* 0x0000000000280947 */ /* 0x000fea0003800000 */
[----:B------:R-:W-:Y:S01]  /*6cc0*/  UIADD3 UR4, UPT, UPT, UR44, 0x4200, URZ ;  /* 0x000042002c047890 */ /* 0x000fe2000fffe0ff */
[----:B------:R-:W-:Y:S05]  /*6cd0*/  UMOV UR51, UR36 ;  /* 0x0000002400337c82 */ /* 0x000fea0008000000 */
[----:B------:R-:W-:Y:S01]  /*6ce0*/  MOV R96, UR4 ;  /* 0x0000000400607c02 */ /* 0x000fe20008000f00 */
[----:B------:R-:W-:Y:S03]  /*6cf0*/  UIADD3 UR4, UP0, UPT, UR62, 0x680, URZ ;  /* 0x000006803e047890 */ /* 0x000fe6000ff1e0ff */
[----:B------:R-:W-:Y:S01]  /*6d00*/  R2UR UR48, R96 ;  /* 0x00000000603072ca */ /* 0x000fe200000e0000 */
[----:B------:R-:W-:Y:S11]  /*6d10*/  UIADD3.X UR5, UPT, UPT, URZ, UR63, URZ, UP0, !UPT ;  /* 0x0000003fff057290 */ /* 0x000ff600087fe4ff */
[----:B------:R-:W-:Y:S01]  /*6d20*/  @!UPT UIADD3 URZ, UPT, UPT, URZ, URZ, URZ ;  /* 0x000000fffffff290 */ /* 0x000fe2000fffe0ff */
[----:B------:R2:W-:Y:S01]  /*6d30*/  UTMASTG.3D [UR48], [UR4] ;  /* 0x00000030040073b5 */ /* 0x0005e20008010000 */
[----:B------:R0:W-:Y:S01]  /*6d40*/  UTMACMDFLUSH ;  /* 0x00000000000079b7 */ /* 0x0001e20000000000 */
[----:B--2---:R-:W-:Y:S04]  /*6d50*/  DEPBAR.LE SB0, 0x1 ;  /* 0x000080400000791a */ /* 0x004fe80000000000 */
.L_x_105:
[----:B------:R-:W-:Y:S05]  /*6d60*/  BSYNC.RECONVERGENT B0 ;  /* 0x0000000000007941 */ /* 0x000fea0003800200 */
.L_x_104:
[----:B------:R-:W-:Y:S06]  /*6d70*/  BAR.SYNC.DEFER_BLOCKING 0x1, 0x80 ;  /* 0x0042000000007b1d */ /* 0x000fec0000010000 */
[----:B------:R-:W2:Y:S01]  /*6d80*/  @P6 SYNCS.PHASECHK.TRANS64.TRYWAIT P0, [R112+URZ+0x30], R113 ;  /* 0x00003071700065a7 */ /* 0x000ea200080011ff */
[----:B------:R-:W-:Y:S01]  /*6d90*/  BSSY B1, `(.L_x_106) ;  /* 0x0000020000017945 */ /* 0x000fe20003800000 */
[----:B--2---:R-:W-:Y:S03]  /*6da0*/  @P6 SEL R100, RZ, 0x1, !P0 ;  /* 0x00000001ff646807 */ /* 0x004fe60004000000 */
[----:B------:R-:W-:Y:S05]  /*6db0*/  @!P6 BRA `(.L_x_107) ;  /* 0x000000000074e947 */ /* 0x000fea0003800000 */
[----:B------:R-:W-:Y:S01]  /*6dc0*/  ISETP.NE.AND P1, PT, R101, RZ, PT ;  /* 0x000000ff6500720c */ /* 0x000fe20003f25270 */
[----:B------:R-:W2:Y:S01]  /*6dd0*/  S2R R0, SR_CgaCtaId ;  /* 0x0000000000007919 */ /* 0x000ea20000008800 */
[----:B------:R-:W-:Y:S01]  /*6de0*/  ISETP.NE.AND P0, PT, R100, RZ, PT ;  /* 0x000000ff6400720c */ /* 0x000fe20003f05270 */
[----:B------:R-:W-:Y:S10]  /*6df0*/  BSSY B0, `(.L_x_108) ;  /* 0x0000008000007945 */ /* 0x000ff40003800000 */
[----:B------:R-:W-:Y:S05]  /*6e00*/  @P1 IMAD R2, R93, 0x1000, R84 ;  /* 0x000010005d021824 */ /* 0x000fea00078e0254 */
[----:B------:R-:W-:Y:S05]  /*6e10*/  @P1 IADD3 R4, PT, PT, R2, UR44, RZ ;  /* 0x0000002c02041c10 */ /* 0x000fea000fffe0ff */
[----:B------:R-:W-:Y:S01]  /*6e20*/  @P1 IMAD.IADD R4, R4, 0x1, R103 ;  /* 0x0000000104041824 */ /* 0x000fe200078e0267 */
[----:B------:R-:W-:Y:S06]  /*6e30*/  @P0 BRA `(.L_x_109) ;  /* 0x00000000000c0947 */ /* 0x000fec0003800000 */
[----:B------:R-:W-:Y:S04]  /*6e40*/  SHF.L.U32 R3, R91, 0x1f, RZ ;  /* 0x0000001f5b037819 */ /* 0x000fe800000006ff */
[----:B------:R-:W3:Y:S02]  /*6e50*/  SYNCS.PHASECHK.TRANS64.TRYWAIT P0, [R112+URZ+0x30], R3 ;  /* 0x00003003700075a7 */ /* 0x000ee400080011ff */
[----:B---3--:R-:W-:Y:S05]  /*6e60*/  @!P0 BRA `(.L_x_110) ;  /* 0x0000003000ac8947 */ /* 0x008fea0003800000 */
.L_x_109:
[----:B------:R-:W-:Y:S05]  /*6e70*/  BSYNC B0 ;  /* 0x0000000000007941 */ /* 0x000fea0003800000 */
.L_x_108:
[----:B------:R-:W-:Y:S01]  /*6e80*/  ISETP.NE.AND P0, PT, R101, RZ, PT ;  /* 0x000000ff6500720c */ /* 0x000fe20003f05270 */
[----:B---3--:R-:W-:Y:S02]  /*6e90*/  VIADD R3, R112, 0x50 ;  /* 0x0000005070037836 */ /* 0x008fe40000000000 */
[----:B------:R-:W-:Y:S03]  /*6ea0*/  VIADD R93, R93, 0x1 ;  /* 0x000000015d5d7836 */ /* 0x000fe60000000000 */
[----:B--2---:R-:W-:Y:S07]  /*6eb0*/  PRMT R0, R0, 0x654, R3 ;  /* 0x0000065400007816 */ /* 0x004fee0000000003 */
[----:B------:R2:W3:Y:S04]  /*6ec0*/  @P0 LDS.128 R72, [R2+UR44+0x200] ;  /* 0x0002002c02480984 */ /* 0x0004e80008000c00 */
[----:B------:R2:W4:Y:S01]  /*6ed0*/  @P0 LDS.128 R76, [R4+0x210] ;  /* 0x00021000044c0984 */ /* 0x0005220000000c00 */
        /* <DEDUP_REMOVED lines=10> */
[----:B--23--:R-:W-:Y:S02]  /*6f80*/  LOP3.LUT R91, R91, R0, RZ, 0x3c, !PT ;  /* 0x000000005b5b7212 */ /* 0x00cfe400078e3cff */
.L_x_107:
[----:B------:R-:W-:Y:S05]  /*6f90*/  BSYNC B1 ;  /* 0x0000000000017941 */ /* 0x000fea0003800000 */
.L_x_106:
[----:B------:R-:W-:Y:S05]  /*6fa0*/  VIADD R3, R39, 0x40 ;  /* 0x0000004027037836 */ /* 0x000fea0000000000 */
[----:B------:R-:W-:Y:S04]  /*6fb0*/  SHF.R.U32.HI R3, RZ, 0x15, R3 ;  /* 0x00000015ff037819 */ /* 0x000fe80000011603 */
[----:B------:R-:W-:Y:S11]  /*6fc0*/  LOP3.LUT P0, RZ, R3, 0x3, R86, 0x48, !PT ;  /* 0x0000000303ff7812 */ /* 0x000ff60007804856 */
[----:B------:R-:W-:Y:S02]  /*6fd0*/  @!UPT UIADD3 URZ, UPT, UPT, URZ, URZ, URZ ;  /* 0x000000fffffff290 */ /* 0x000fe4000fffe0ff */
[----:B------:R-:W-:Y:S05]  /*6fe0*/  @!P0 BRA `(.L_x_111) ;  /* 0x0000000000408947 */ /* 0x000fea0003800000 */
[----:B------:R-:W2:Y:S01]  /*6ff0*/  LDCU.64 UR8, c[0x4][0x78] ;  /* 0x01000f00ff0877ac */ /* 0x000ea20008000a00 */
[----:B------:R-:W-:Y:S01]  /*7000*/  MOV R3, 0x0 ;  /* 0x0000000000037802 */ /* 0x000fe20000000f00 */
[----:B------:R-:W-:Y:S02]  /*7010*/  HFMA2 R12, -RZ, RZ, 0, 5.9604644775390625e-08 ;  /* 0x00000001ff0c7431 */ /* 0x000fe400000001ff */
[----:B------:R-:W-:Y:S02]  /*7020*/  IMAD.MOV.U32 R8, RZ, RZ, 0x192 ;  /* 0x00000192ff087424 */ /* 0x000fe400078e00ff */
[----:B------:R-:W-:Y:S01]  /*7030*/  IMAD.MOV.U32 R13, RZ, RZ, RZ ;  /* 0x000000ffff0d7224 */ /* 0x000fe200078e00ff */
[----:B------:R-:W3:Y:S01]  /*7040*/  LDCU.64 UR6, c[0x4][0x80] ;  /* 0x01001000ff0677ac */ /* 0x000ee20008000a00 */
[----:B------:R-:W1:Y:S01]  /*7050*/  LDC.64 R2, c[0x4][R3] ;  /* 0x0100000003027b82 */ /* 0x000e620000000a00 */
[----:B------:R-:W5:Y:S01]  /*7060*/  LDCU.64 UR4, c[0x4][0x18] ;  /* 0x01000300ff0477ac */ /* 0x000f620008000a00 */
[----:B--2---:R-:W-:Y:S01]  /*7070*/  MOV R5, UR9 ;  /* 0x0000000900057c02 */ /* 0x004fe20008000f00 */
[----:B------:R-:W-:Y:S01]  /*7080*/  IMAD.U32 R4, RZ, RZ, UR8 ;  /* 0x00000008ff047e24 */ /* 0x000fe2000f8e00ff */
[----:B---3--:R-:W-:Y:S01]  /*7090*/  MOV R7, UR7 ;  /* 0x0000000700077c02 */ /* 0x008fe20008000f00 */
[----:B------:R-:W-:Y:S01]  /*70a0*/  IMAD.U32 R6, RZ, RZ, UR6 ;  /* 0x00000006ff067e24 */ /* 0x000fe2000f8e00ff */
[----:B-----5:R-:W-:Y:S01]  /*70b0*/  MOV R11, UR5 ;  /* 0x00000005000b7c02 */ /* 0x020fe20008000f00 */
[----:B------:R-:W-:Y:S02]  /*70c0*/  IMAD.U32 R10, RZ, RZ, UR4 ;  /* 0x00000004ff0a7e24 */ /* 0x000fe4000f8e00ff */
[----:B------:R-:W-:Y:S07]  /*70d0*/  LEPC R20, `(.L_x_111) ;  /* 0x000000001014794e */ /* 0x000fee0000000000 */
[----:B-1--4-:R-:W-:Y:S05]  /*70e0*/  CALL.ABS.NOINC R2 ;  /* 0x0000000002007343 */ /* 0x012fea0003c00000 */
.L_x_111:
        /* <DEDUP_REMOVED lines=14> */
[----:B------:R-:W-:Y:S01]  /*71d0*/  F2FP.F16.E4M3.UNPACK_B R54, R75 ;  /* 0x0000004bff36723e */ /* 0x000fe200020006ff */
[----:B------:R-:W-:Y:S01]  /*71e0*/  LDTM.16dp32bit_t0_t15.x32 R4, tmem[UR4+0x40] ;  /* 0x00004004000479ee */ /* 0x000fe20008a80000 */
[----:B------:R-:W2:Y:S01]  /*71f0*/  LDTM.16dp32bit_t16_t31.x32 R4, tmem[UR4+0x60] ;  /* 0x00006004000479ee */ /* 0x000ea20008aa0000 */
[----:B------:R-:W-:Y:S01]  /*7200*/  HADD2.F32 R46, -RZ, R46.H1_H1 ;  /* 0x3000002eff2e7230 */ /* 0x000fe20000004100 */
[----:B----4-:R-:W-:Y:S01]  /*7210*/  F2FP.F16.E4M3.UNPACK_B R58, R76 ;  /* 0x0000004cff3a723e */ /* 0x010fe200020006ff */
[--C-:B------:R-:W-:Y:S01]  /*7220*/  HADD2.F32 R49, -RZ, R50.reuse.H0_H0 ;  /* 0x20000032ff317230 */ /* 0x100fe20000004100 */
[----:B------:R-:W-:Y:S01]  /*7230*/  F2FP.F16.E4M3.UNPACK_B R62, R77 ;  /* 0x0000004dff3e723e */ /* 0x000fe200020006ff */
[----:B------:R-:W-:Y:S01]  /*7240*/  HADD2.F32 R50, -RZ, R50.H1_H1 ;  /* 0x30000032ff327230 */ /* 0x000fe20000004100 */
[----:B------:R-:W-:Y:S01]  /*7250*/  F2FP.F16.E4M3.UNPACK_B R66, R78 ;  /* 0x0000004eff42723e */ /* 0x000fe200020006ff */
[--C-:B------:R-:W-:Y:S01]  /*7260*/  HADD2.F32 R53, -RZ, R54.reuse.H0_H0 ;  /* 0x20000036ff357230 */ /* 0x100fe20000004100 */
[----:B------:R-:W-:Y:S01]  /*7270*/  F2FP.F16.E4M3.UNPACK_B R70, R79 ;  /* 0x0000004fff46723e */ /* 0x000fe200020006ff */
[----:B------:R-:W-:Y:S01]  /*7280*/  HADD2.F32 R54, -RZ, R54.H1_H1 ;  /* 0x30000036ff367230 */ /* 0x000fe20000004100 */
[----:B------:R-:W-:Y:S01]  /*7290*/  F2FP.F16.E4M3.UNPACK_B R56, R75.H1 ;  /* 0x0000004bff38723e */ /* 0x000fe200030006ff */
[--C-:B------:R-:W-:Y:S01]  /*72a0*/  HADD2.F32 R57, -RZ, R58.reuse.H0_H0 ;  /* 0x2000003aff397230 */ /* 0x100fe20000004100 */
[----:B------:R-:W-:Y:S01]  /*72b0*/  F2FP.F16.E4M3.UNPACK_B R60, R76.H1 ;  /* 0x0000004cff3c723e */ /* 0x000fe200030006ff */
[----:B------:R-:W-:Y:S01]  /*72c0*/  HADD2.F32 R58, -RZ, R58.H1_H1 ;  /* 0x3000003aff3a7230 */ /* 0x000fe20000004100 */
[----:B------:R-:W-:Y:S01]  /*72d0*/  F2FP.F16.E4M3.UNPACK_B R64, R77.H1 ;  /* 0x0000004dff40723e */ /* 0x000fe200030006ff */
[--C-:B------:R-:W-:Y:S01]  /*72e0*/  HADD2.F32 R61, -RZ, R62.reuse.H0_H0 ;  /* 0x2000003eff3d7230 */ /* 0x100fe20000004100 */
[----:B------:R-:W-:Y:S01]  /*72f0*/  F2FP.F16.E4M3.UNPACK_B R68, R78.H1 ;  /* 0x0000004eff44723e */ /* 0x000fe200030006ff */
[----:B------:R-:W-:Y:S01]  /*7300*/  HADD2.F32 R62, -RZ, R62.H1_H1 ;  /* 0x3000003eff3e7230 */ /* 0x000fe20000004100 */
[----:B------:R-:W-:Y:S01]  /*7310*/  ISETP.NE.AND P0, PT, R97, RZ, PT ;  /* 0x000000ff6100720c */ /* 0x000fe20003f05270 */
[--C-:B------:R-:W-:Y:S01]  /*7320*/  HADD2.F32 R65, -RZ, R66.reuse.H0_H0 ;  /* 0x20000042ff417230 */ /* 0x100fe20000004100 */
[----:B------:R-:W-:Y:S01]  /*7330*/  ISETP.NE.AND P6, PT, R102, RZ, PT ;  /* 0x000000ff6600720c */ /* 0x000fe20003fc5270 */
[----:B------:R-:W-:Y:S02]  /*7340*/  HADD2.F32 R66, -RZ, R66.H1_H1 ;  /* 0x30000042ff427230 */ /* 0x000fe40000004100 */
[--C-:B------:R-:W-:Y:S02]  /*7350*/  HADD2.F32 R69, -RZ, R70.reuse.H0_H0 ;  /* 0x20000046ff457230 */ /* 0x100fe40000004100 */
[C---:B--2---:R-:W-:Y:S01]  /*7360*/  FMUL R0, R38.reuse, R4 ;  /* 0x0000000426007220 */ /* 0x044fe20000400000 */
[C---:B------:R-:W-:Y:S01]  /*7370*/  FMUL R2, R38.reuse, R5 ;  /* 0x0000000526027220 */ /* 0x040fe20000400000 */
[C---:B------:R-:W-:Y:S01]  /*7380*/  FMUL R4, R38.reuse, R8 ;  /* 0x0000000826047220 */ /* 0x040fe20000400000 */
[C---:B------:R-:W-:Y:S01]  /*7390*/  FMUL R5, R38.reuse, R9 ;  /* 0x0000000926057220 */ /* 0x040fe20000400000 */
[C---:B------:R-:W-:Y:S01]  /*73a0*/  FFMA R0, R41.reuse, R40, R0 ;  /* 0x0000002829007223 */ /* 0x040fe20000000000 */
[C---:B------:R-:W-:Y:S01]  /*73b0*/  FFMA R2, R41.reuse, R43, R2 ;  /* 0x0000002b29027223 */ /* 0x040fe20000000002 */
        /* <DEDUP_REMOVED lines=10> */
[----:B------:R-:W-:Y:S02]  /*7460*/  HADD2.F32 R70, -RZ, R70.H1_H1 ;  /* 0x30000046ff467230 */ /* 0x000fe40000004100 */
[C---:B------:R-:W-:Y:S01]  /*7470*/  FMUL R28, R38.reuse, R32 ;  /* 0x00000020261c7220 */ /* 0x040fe20000400000 */
[C---:B------:R-:W-:Y:S01]  /*7480*/  FMUL R29, R38.reuse, R33 ;  /* 0x00000021261d7220 */ /* 0x040fe20000400000 */
[C---:B------:R-:W-:Y:S01]  /*7490*/  FMUL R3, R38.reuse, R6 ;  /* 0x0000000626037220 */ /* 0x040fe20000400000 */
[C---:B------:R-:W-:Y:S01]  /*74a0*/  FMUL R7, R38.reuse, R7 ;  /* 0x0000000726077220 */ /* 0x040fe20000400000 */
[--C-:B------:R-:W-:Y:S02]  /*74b0*/  HADD2.F32 R47, -RZ, R48.reuse.H0_H0 ;  /* 0x20000030ff2f7230 */ /* 0x100fe40000004100 */
[C---:B------:R-:W-:Y:S01]  /*74c0*/  FMUL R6, R38.reuse, R10 ;  /* 0x0000000a26067220 */ /* 0x040fe20000400000 */
[C---:B------:R-:W-:Y:S01]  /*74d0*/  FFMA R3, R41.reuse, R42, R3 ;  /* 0x0000002a29037223 */ /* 0x040fe20000000003 */
[----:B------:R-:W-:Y:S02]  /*74e0*/  HADD2.F32 R48, -RZ, R48.H1_H1 ;  /* 0x30000030ff307230 */ /* 0x000fe40000004100 */
[C---:B------:R-:W-:Y:S01]  /*74f0*/  FFMA R7, R41.reuse, R44, R7 ;  /* 0x0000002c29077223 */ /* 0x040fe20000000007 */
[C---:B------:R-:W-:Y:S01]  /*7500*/  FFMA R4, R41.reuse, R45, R4 ;  /* 0x0000002d29047223 */ /* 0x040fe20000000004 */
[C---:B------:R-:W-:Y:S01]  /*7510*/  FFMA R5, R41.reuse, R46, R5 ;  /* 0x0000002e29057223 */ /* 0x040fe20000000005 */
[----:B------:R-:W-:Y:S01]  /*7520*/  FFMA R6, R41, R47, R6 ;  /* 0x0000002f29067223 */ /* 0x000fe20000000006 */
[----:B------:R-:W-:Y:S01]  /*7530*/  FMUL R11, R38, R11 ;  /* 0x0000000b260b7220 */ /* 0x000fe20000400000 */
[----:B------:R-:W-:Y:S01]  /*7540*/  F2FP.F16.E4M3.UNPACK_B R40, R79.H1 ;  /* 0x0000004fff28723e */ /* 0x000fe200030006ff */
[--C-:B------:R-:W-:Y:S01]  /*7550*/  HADD2.F32 R51, -RZ, R52.reuse.H0_H0 ;  /* 0x20000034ff337230 */ /* 0x100fe20000004100 */
[----:B-1----:R-:W-:Y:S01]  /*7560*/  F2FP.SATFINITE.E4M3.F32.PACK_AB_MERGE_C R105, R7, R3, RZ ;  /* 0x000000030769723e */ /* 0x002fe200048070ff */
[C---:B------:R-:W-:Y:S01]  /*7570*/  FFMA R11, R41.reuse, R48, R11 ;  /* 0x00000030290b7223 */ /* 0x040fe2000000000b */
[C---:B------:R-:W-:Y:S01]  /*7580*/  FFMA R8, R41.reuse, R49, R8 ;  /* 0x0000003129087223 */ /* 0x040fe20000000008 */
[----:B------:R-:W-:Y:S01]  /*7590*/  FFMA R9, R41, R50, R9 ;  /* 0x0000003229097223 */ /* 0x000fe20000000009 */
[----:B------:R-:W-:Y:S01]  /*75a0*/  F2FP.SATFINITE.E4M3.F32.PACK_AB_MERGE_C R104, R2, R0, R105 ;  /* 0x000000000268723e */ /* 0x000fe20004807069 */
[----:B------:R-:W-:Y:S01]  /*75b0*/  HADD2.F32 R52, -RZ, R52.H1_H1 ;  /* 0x30000034ff347230 */ /* 0x000fe20000004100 */
[----:B------:R-:W-:Y:S01]  /*75c0*/  F2FP.SATFINITE.E4M3.F32.PACK_AB_MERGE_C R106, R11, R6, RZ ;  /* 0x000000060b6a723e */ /* 0x000fe200048070ff */
[C---:B------:R-:W-:Y:S01]  /*75d0*/  FMUL R10, R38.reuse, R14 ;  /* 0x0000000e260a7220 */ /* 0x040fe20000400000 */
[C---:B------:R-:W-:Y:S01]  /*75e0*/  FMUL R15, R38.reuse, R15 ;  /* 0x0000000f260f7220 */ /* 0x040fe20000400000 */
[--C-:B------:R-:W-:Y:S01]  /*75f0*/  HADD2.F32 R55, -RZ, R56.reuse.H0_H0 ;  /* 0x20000038ff377230 */ /* 0x100fe20000004100 */
[----:B------:R-:W-:Y:S01]  /*7600*/  F2FP.SATFINITE.E4M3.F32.PACK_AB_MERGE_C R105, R5, R4, R106 ;  /* 0x000000040569723e */ /* 0x000fe2000480706a */
[C---:B------:R-:W-:Y:S01]  /*7610*/  FFMA R10, R41.reuse, R51, R10 ;  /* 0x00000033290a7223 */ /* 0x040fe2000000000a */
[C---:B------:R-:W-:Y:S01]  /*7620*/  FFMA R15, R41.reuse, R52, R15 ;  /* 0x00000034290f7223 */ /* 0x040fe2000000000f */
[C---:B------:R-:W-:Y:S01]  /*7630*/  FFMA R12, R41.reuse, R53, R12 ;  /* 0x00000035290c7223 */ /* 0x040fe2000000000c */
[C---:B------:R-:W-:Y:S01]  /*7640*/  FFMA R13, R41.reuse, R54, R13 ;  /* 0x00000036290d7223 */ /* 0x040fe2000000000d */
[----:B------:R-:W-:Y:S02]  /*7650*/  HADD2.F32 R56, -RZ, R56.H1_H1 ;  /* 0x30000038ff387230 */ /* 0x000fe40000004100 */
[C---:B------:R-:W-:Y:S01]  /*7660*/  FMUL R14, R38.reuse, R18 ;  /* 0x00000012260e7220 */ /* 0x040fe20000400000 */
[C---:B------:R-:W-:Y:S01]  /*7670*/  FMUL R19, R38.reuse, R19 ;  /* 0x0000001326137220 */ /* 0x040fe20000400000 */
[--C-:B------:R-:W-:Y:S02]  /*7680*/  HADD2.F32 R59, -RZ, R60.reuse.H0_H0 ;  /* 0x2000003cff3b7230 */ /* 0x100fe40000004100 */
[C---:B------:R-:W-:Y:S01]  /*7690*/  FMUL R18, R38.reuse, R22 ;  /* 0x0000001626127220 */ /* 0x040fe20000400000 */
[C---:B------:R-:W-:Y:S01]  /*76a0*/  FFMA R14, R41.reuse, R55, R14 ;  /* 0x00000037290e7223 */ /* 0x040fe2000000000e */
[----:B------:R-:W-:Y:S02]  /*76b0*/  HADD2.F32 R60, -RZ, R60.H1_H1 ;  /* 0x3000003cff3c7230 */ /* 0x000fe40000004100 */
        /* <DEDUP_REMOVED lines=8> */
[C---:B------:R-:W-:Y:S01]  /*7740*/  FFMA R23, R41.reuse, R60, R23 ;  /* 0x0000003c29177223 */ /* 0x040fe20000000017 */
[C---:B------:R-:W-:Y:S01]  /*7750*/  FMUL R27, R38.reuse, R27 ;  /* 0x0000001b261b7220 */ /* 0x040fe20000400000 */
[C---:B------:R-:W-:Y:S01]  /*7760*/  FFMA R20, R41.reuse, R61, R20 ;  /* 0x0000003d29147223 */ /* 0x040fe20000000014 */
[C---:B------:R-:W-:Y:S01]  /*7770*/  FFMA R21, R41.reuse, R62, R21 ;  /* 0x0000003e29157223 */ /* 0x040fe20000000015 */
[--C-:B------:R-:W-:Y:S02]  /*7780*/  HADD2.F32 R67, -RZ, R68.reuse.H0_H0 ;  /* 0x20000044ff437230 */ /* 0x100fe40000004100 */
[----:B------:R-:W-:Y:S01]  /*7790*/  FFMA R22, R41, R63, R22 ;  /* 0x0000003f29167223 */ /* 0x000fe20000000016 */
[----:B------:R-:W-:Y:S02]  /*77a0*/  HADD2.F32 R68, -RZ, R68.H1_H1 ;  /* 0x30000044ff447230 */ /* 0x000fe40000004100 */
[C---:B------:R-:W-:Y:S01]  /*77b0*/  FMUL R26, R38.reuse, R30 ;  /* 0x0000001e261a7220 */ /* 0x040fe20000400000 */
[----:B------:R-:W-:Y:S01]  /*77c0*/  F2FP.SATFINITE.E4M3.F32.PACK_AB_MERGE_C R107, R15, R10, RZ ;  /* 0x0000000a0f6b723e */ /* 0x000fe200048070ff */
        /* <DEDUP_REMOVED lines=8> */
[----:B------:R-:W-:Y:S01]  /*7850*/  F2FP.SATFINITE.E4M3.F32.PACK_AB_MERGE_C R106, R9, R8, R107 ;  /* 0x00000008096a723e */ /* 0x000fe2000480706b */
[----:B------:R-:W-:Y:S01]  /*7860*/  FFMA R31, R41, R68, R31 ;  /* 0x00000044291f7223 */ /* 0x000fe2000000001f */
[----:B------:R-:W-:Y:S01]  /*7870*/  FMUL R35, R38, R35 ;  /* 0x0000002326237220 */ /* 0x000fe20000400000 */
[----:B------:R-:W-:Y:S01]  /*7880*/  F2FP.SATFINITE.E4M3.F32.PACK_AB_MERGE_C R107, R19, R14, RZ ;  /* 0x0000000e136b723e */ /* 0x000fe200048070ff */
[C---:B------:R-:W-:Y:S01]  /*7890*/  FFMA R28, R41.reuse, R69, R28 ;  /* 0x00000045291c7223 */ /* 0x040fe2000000001c */
[C---:B------:R-:W-:Y:S01]  /*78a0*/  FFMA R29, R41.reuse, R70, R29 ;  /* 0x00000046291d7223 */ /* 0x040fe2000000001d */
[C---:B------:R-:W-:Y:S01]  /*78b0*/  FFMA R30, R41.reuse, R43, R30 ;  /* 0x0000002b291e7223 */ /* 0x040fe2000000001e */
[----:B------:R-:W-:Y:S01]  /*78c0*/  FFMA R35, R41, R40, R35 ;  /* 0x0000002829237223 */ /* 0x000fe20000000023 */
        /* <DEDUP_REMOVED lines=21> */
[----:B------:R-:W-:Y:S02]  /*7a20*/  UIADD3 UR4, UP0, UPT, UR62, 0x680, URZ ;  /* 0x000006803e047890 */ /* 0x000fe4000ff1e0ff */
[----:B------:R-:W-:Y:S02]  /*7a30*/  UIADD3 UR9, UPT, UPT, UR49, 0x40, URZ ;  /* 0x0000004031097890 */ /* 0x000fe4000fffe0ff */
[----:B------:R-:W-:Y:S02]  /*7a40*/  UIADD3 UR8, UPT, UPT, UR44, 0x5200, URZ ;  /* 0x000052002c087890 */ /* 0x000fe4000fffe0ff */
[----:B------:R-:W-:Y:S01]  /*7a50*/  UIADD3.X UR5, UPT, UPT, URZ, UR63, URZ, UP0, !UPT ;  /* 0x0000003fff057290 */ /* 0x000fe200087fe4ff */
[----:B------:R-:W-:Y:S01]  /*7a60*/  UMOV UR10, UR50 ;  /* 0x00000032000a7c82 */ /* 0x000fe20008000000 */
[----:B------:R-:W-:Y:S07]  /*7a70*/  UMOV UR11, UR36 ;  /* 0x00000024000b7c82 */ /* 0x000fee0008000000 */
[----:B------:R2:W-:Y:S01]  /*7a80*/  UTMASTG.3D [UR8], [UR4] ;  /* 0x00000008040073b5 */ /* 0x0005e20008010000 */
[----:B------:R0:W-:Y:S01]  /*7a90*/  UTMACMDFLUSH ;  /* 0x00000000000079b7 */ /* 0x0001e20000000000 */
[----:B--2---:R-:W-:Y:S04]  /*7aa0*/  DEPBAR.LE SB0, 0x1 ;  /* 0x000080400000791a */ /* 0x004fe80000000000 */
.L_x_113:
[----:B------:R-:W-:Y:S05]  /*7ab0*/  BSYNC.RECONVERGENT B0 ;  /* 0x0000000000007941 */ /* 0x000fea0003800200 */
.L_x_112:
        /* <DEDUP_REMOVED lines=16> */
.L_x_117:
[----:B------:R-:W-:Y:S05]  /*7bc0*/  BSYNC B0 ;  /* 0x0000000000007941 */ /* 0x000fea0003800000 */
.L_x_116:
        /* <DEDUP_REMOVED lines=17> */
.L_x_115:
[----:B------:R-:W-:Y:S05]  /*7ce0*/  BSYNC B1 ;  /* 0x0000000000017941 */ /* 0x000fea0003800000 */
.L_x_114:
        /* <DEDUP_REMOVED lines=21> */
.L_x_119:
        /* <DEDUP_REMOVED lines=18> */
[----:B------:R-:W-:Y:S01]  /*7f60*/  ISETP.NE.AND P6, PT, R102, RZ, PT ;  /* 0x000000ff6600720c */ /* 0x000fe20003fc5270 */
[--C-:B------:R-:W-:Y:S01]  /*7f70*/  HADD2.F32 R49, -RZ, R50.reuse.H0_H0 ;  /* 0x20000032ff317230 */ /* 0x100fe20000004100 */
[----:B----4-:R-:W-:Y:S01]  /*7f80*/  F2FP.F16.E4M3.UNPACK_B R58, R76 ;  /* 0x0000004cff3a723e */ /* 0x010fe200020006ff */
[----:B------:R-:W-:Y:S01]  /*7f90*/  HADD2.F32 R50, -RZ, R50.H1_H1 ;  /* 0x30000032ff327230 */ /* 0x000fe20000004100 */
[----:B------:R-:W-:Y:S01]  /*7fa0*/  F2FP.F16.E4M3.UNPACK_B R62, R77 ;  /* 0x0000004dff3e723e */ /* 0x000fe200020006ff */
[--C-:B------:R-:W-:Y:S01]  /*7fb0*/  HADD2.F32 R53, -RZ, R54.reuse.H0_H0 ;  /* 0x20000036ff357230 */ /* 0x100fe20000004100 */
[----:B------:R-:W-:Y:S01]  /*7fc0*/  F2FP.F16.E4M3.UNPACK_B R66, R78 ;  /* 0x0000004eff42723e */ /* 0x000fe200020006ff */
[----:B------:R-:W-:Y:S01]  /*7fd0*/  HADD2.F32 R54, -RZ, R54.H1_H1 ;  /* 0x30000036ff367230 */ /* 0x000fe20000004100 */
[----:B------:R-:W-:Y:S01]  /*7fe0*/  F2FP.F16.E4M3.UNPACK_B R70, R79 ;  /* 0x0000004fff46723e */ /* 0x000fe200020006ff */
[--C-:B------:R-:W-:Y:S01]  /*7ff0*/  HADD2.F32 R57, -RZ, R58.reuse.H0_H0 ;  /* 0x2000003aff397230 */ /* 0x100fe20000004100 */
[----:B------:R-:W-:Y:S01]  /*8000*/  F2FP.F16.E4M3.UNPACK_B R56, R75.H1 ;  /* 0x0000004bff38723e */ /* 0x000fe200030006ff */
[----:B------:R-:W-:Y:S01]  /*8010*/  HADD2.F32 R58, -RZ, R58.H1_H1 ;  /* 0x3000003aff3a7230 */ /* 0x000fe20000004100 */
[----:B------:R-:W-:Y:S01]  /*8020*/  F2FP.F16.E4M3.UNPACK_B R60, R76.H1 ;  /* 0x0000004cff3c723e */ /* 0x000fe200030006ff */
[--C-:B------:R-:W-:Y:S01]  /*8030*/  HADD2.F32 R61, -RZ, R62.reuse.H0_H0 ;  /* 0x2000003eff3d7230 */ /* 0x100fe20000004100 */
[----:B------:R-:W-:Y:S01]  /*8040*/  F2FP.F16.E4M3.UNPACK_B R64, R77.H1 ;  /* 0x0000004dff40723e */ /* 0x000fe200030006ff */
[----:B------:R-:W-:Y:S01]  /*8050*/  HADD2.F32 R62, -RZ, R62.H1_H1 ;  /* 0x3000003eff3e7230 */ /* 0x000fe20000004100 */
[----:B------:R-:W-:Y:S01]  /*8060*/  F2FP.F16.E4M3.UNPACK_B R68, R78.H1 ;  /* 0x0000004eff44723e */ /* 0x000fe200030006ff */
        /* <DEDUP_REMOVED lines=112> */
[----:B------:R-:W-:Y:S02]  /*8770*/  UIADD3 UR4, UPT, UPT, UR44, 0x4200, URZ ;  /* 0x000042002c047890 */ /* 0x000fe4000fffe0ff */
[----:B------:R-:W-:Y:S01]  /*8780*/  UIADD3 UR9, UPT, UPT, UR49, 0x80, URZ ;  /* 0x0000008031097890 */ /* 0x000fe2000fffe0ff */
[----:B------:R-:W-:Y:S01]  /*8790*/  UMOV UR10, UR50 ;  /* 0x00000032000a7c82 */ /* 0x000fe20008000000 */
[----:B------:R-:W-:Y:S02]  /*87a0*/  UMOV UR11, UR36 ;  /* 0x00000024000b7c82 */ /* 0x000fe40008000000 */
        /* <DEDUP_REMOVED lines=8> */
.L_x_121:
[----:B------:R-:W-:Y:S05]  /*8830*/  BSYNC.RECONVERGENT B0 ;  /* 0x0000000000007941 */ /* 0x000fea0003800200 */
.L_x_120:
        /* <DEDUP_REMOVED lines=16> */
.L_x_125:
[----:B------:R-:W-:Y:S05]  /*8940*/  BSYNC B0 ;  /* 0x0000000000007941 */ /* 0x000fea0003800000 */
.L_x_124:
        /* <DEDUP_REMOVED lines=17> */
.L_x_123:
[----:B------:R-:W-:Y:S05]  /*8a60*/  BSYNC B1 ;  /* 0x0000000000017941 */ /* 0x000fea0003800000 */
.L_x_122:
        /* <DEDUP_REMOVED lines=21> */
.L_x_127:
[----:B------:R-:W-:Y:S01]  /*8bc0*/  ISETP.NE.AND P0, PT, R97, RZ, PT ;  /* 0x000000ff6100720c */ /* 0x000fe20003f05270 */
[----:B------:R-:W-:Y:S05]  /*8bd0*/  WARPSYNC.ALL ;  /* 0x0000000000007948 */ /* 0x000fea0003800000 */
[----:B------:R-:W-:Y:S01]  /*8be0*/  R2UR UR4, R39 ;  /* 0x00000000270472ca */ /* 0x000fe200000e0000 */
[----:B------:R-:W2:Y:S01]  /*8bf0*/  S2UR UR6, SR_CgaCtaId ;  /* 0x00000000000679c3 */ /* 0x000ea20000008800 */
[-C--:B------:R-:W-:Y:S01]  /*8c00*/  F2FP.F16.E4M3.UNPACK_B R42, R72.reuse ;  /* 0x00000048ff2a723e */ /* 0x080fe200020006ff */
[----:B------:R-:W-:Y:S01]  /*8c10*/  BSSY.RECONVERGENT B0, `(.L_x_128) ;  /* 0x000009b000007945 */ /* 0x000fe20003800200 */
[----:B------:R-:W-:Y:S02]  /*8c20*/  F2FP.F16.E4M3.UNPACK_B R72, R72.H1 ;  /* 0x00000048ff48723e */ /* 0x000fe400030006ff */
[-C--:B------:R-:W-:Y:S01]  /*8c30*/  F2FP.F16.E4M3.UNPACK_B R46, R73.reuse ;  /* 0x00000049ff2e723e */ /* 0x080fe200020006ff */
[--C-:B------:R-:W-:Y:S01]  /*8c40*/  HADD2.F32 R40, -RZ, R42.reuse.H0_H0 ;  /* 0x2000002aff287230 */ /* 0x100fe20000004100 */
[----:B------:R-:W-:Y:S01]  /*8c50*/  F2FP.F16.E4M3.UNPACK_B R73, R73.H1 ;  /* 0x00000049ff49723e */ /* 0x000fe200030006ff */
[----:B------:R-:W-:Y:S01]  /*8c60*/  HADD2.F32 R42, -RZ, R42.H1_H1 ;  /* 0x3000002aff2a7230 */ /* 0x000fe20000004100 */
[-C--:B------:R-:W-:Y:S01]  /*8c70*/  F2FP.F16.E4M3.UNPACK_B R50, R74.reuse ;  /* 0x0000004aff32723e */ /* 0x080fe200020006ff */
[----:B------:R-:W-:Y:S01]  /*8c80*/  HADD2.F32 R43, -RZ, R72.H0_H0 ;  /* 0x20000048ff2b7230 */ /* 0x000fe20000004100 */
[----:B------:R-:W-:Y:S01]  /*8c90*/  F2FP.F16.E4M3.UNPACK_B R74, R74.H1 ;  /* 0x0000004aff4a723e */ /* 0x000fe200030006ff */
[----:B------:R-:W-:Y:S01]  /*8ca0*/  LDTM.16dp32bit_t0_t15.x32 R4, tmem[UR4+0xc0] ;  /* 0x0000c004000479ee */ /* 0x000fe20008a80000 */
[----:B------:R-:W3:Y:S01]  /*8cb0*/  LDTM.16dp32bit_t16_t31.x32 R4, tmem[UR4+0xe0] ;  /* 0x0000e004000479ee */ /* 0x000ee20008aa0000 */
[----:B------:R-:W-:Y:S01]  /*8cc0*/  NOP ;  /* 0x0000000000007918 */ /* 0x000fe20000000000 */
[--C-:B------:R-:W-:Y:S01]  /*8cd0*/  HADD2.F32 R45, -RZ, R46.reuse.H0_H0 ;  /* 0x2000002eff2d7230 */ /* 0x100fe20000004100 */
[----:B------:R-:W-:Y:S01]  /*8ce0*/  R2UR UR5, R71 ;  /* 0x00000000470572ca */ /* 0x000fe200000e0000 */
[----:B------:R-:W-:Y:S01]  /*8cf0*/  HADD2.F32 R46, -RZ, R46.H1_H1 ;  /* 0x3000002eff2e7230 */ /* 0x000fe20000004100 */
[----:B------:R-:W-:Y:S01]  /*8d00*/  F2FP.F16.E4M3.UNPACK_B R54, R75 ;  /* 0x0000004bff36723e */ /* 0x000fe200020006ff */
        /* <DEDUP_REMOVED lines=10> */
[----:B------:R-:W-:Y:S01]  /*8db0*/  UIADD3 UR4, UPT, UPT, UR5, 0xc0, URZ ;  /* 0x000000c005047890 */ /* 0x000fe2000fffe0ff */
[----:B------:R-:W-:Y:S01]  /*8dc0*/  HADD2.F32 R59, -RZ, R58.H1_H1 ;  /* 0x3000003aff3b7230 */ /* 0x000fe20000004100 */
[----:B------:R-:W-:Y:S01]  /*8dd0*/  F2FP.F16.E4M3.UNPACK_B R76, R76.H1 ;  /* 0x0000004cff4c723e */ /* 0x000fe200030006ff */
[--C-:B------:R-:W-:Y:S01]  /*8de0*/  HADD2.F32 R60, -RZ, R62.reuse.H0_H0 ;  /* 0x2000003eff3c7230 */ /* 0x100fe20000004100 */
[----:B------:R-:W-:Y:S01]  /*8df0*/  F2FP.F16.E4M3.UNPACK_B R77, R77.H1 ;  /* 0x0000004dff4d723e */ /* 0x000fe200030006ff */
[----:B------:R-:W-:Y:S01]  /*8e00*/  HADD2.F32 R63, -RZ, R62.H1_H1 ;  /* 0x3000003eff3f7230 */ /* 0x000fe20000004100 */
[----:B------:R-:W-:Y:S01]  /*8e10*/  F2FP.F16.E4M3.UNPACK_B R78, R78.H1 ;  /* 0x0000004eff4e723e */ /* 0x000fe200030006ff */
[--C-:B------:R-:W-:Y:S01]  /*8e20*/  HADD2.F32 R64, -RZ, R66.reuse.H0_H0 ;  /* 0x20000042ff407230 */ /* 0x100fe20000004100 */
[----:B--2---:R-:W-:Y:S01]  /*8e30*/  UPRMT UR4, UR6, 0x654, UR4 ;  /* 0x0000065406047896 */ /* 0x004fe20008000004 */
        /* <DEDUP_REMOVED lines=8> */
[----:B------:R-:W-:Y:S01]  /*8ec0*/  SYNCS.ARRIVE.TRANS64.RED.A1T0 RZ, [UR4], RZ ;  /* 0x000000ffffff79a7 */ /* 0x000fe20008100404 */
[C---:B------:R-:W-:Y:S01]  /*8ed0*/  FMUL R16, R38.reuse, R16 ;  /* 0x0000001026107220 */ /* 0x040fe20000400000 */
[C---:B------:R-:W-:Y:S01]  /*8ee0*/  FMUL R17, R38.reuse, R17 ;  /* 0x0000001126117220 */ /* 0x040fe20000400000 */
[C---:B------:R-:W-:Y:S01]  /*8ef0*/  FMUL R0, R38.reuse, R20 ;  /* 0x0000001426007220 */ /* 0x040fe20000400000 */
[C---:B------:R-:W-:Y:S01]  /*8f00*/  FMUL R2, R38.reuse, R21 ;  /* 0x0000001526027220 */ /* 0x040fe20000400000 */
[C---:B------:R-:W-:Y:S01]  /*8f10*/  FMUL R20, R38.reuse, R25 ;  /* 0x0000001926147220 */ /* 0x040fe20000400000 */
[----:B------:R-:W-:Y:S02]  /*8f20*/  HADD2.F32 R67, -RZ, R66.H1_H1 ;  /* 0x30000042ff437230 */ /* 0x000fe40000004100 */
[C---:B------:R-:W-:Y:S01]  /*8f30*/  FMUL R6, R38.reuse, R6 ;  /* 0x0000000626067220 */ /* 0x040fe20000400000 */
[----:B------:R-:W-:Y:S02]  /*8f40*/  HADD2.F32 R44, -RZ, R72.H1_H1 ;  /* 0x30000048ff2c7230 */ /* 0x000fe40000004100 */
[C---:B------:R-:W-:Y:S01]  /*8f50*/  FMUL R7, R38.reuse, R7 ;  /* 0x0000000726077220 */ /* 0x040fe20000400000 */
[--C-:B------:R-:W-:Y:S02]  /*8f60*/  HADD2.F32 R47, -RZ, R73.reuse.H0_H0 ;  /* 0x20000049ff2f7230 */ /* 0x100fe40000004100 */
[C---:B------:R-:W-:Y:S01]  /*8f70*/  FFMA R6, R41.reuse, R43, R6 ;  /* 0x0000002b29067223 */ /* 0x040fe20000000006 */
[--C-:B------:R-:W-:Y:S02]  /*8f80*/  HADD2.F32 R40, -RZ, R68.reuse.H0_H0 ;  /* 0x20000044ff287230 */ /* 0x100fe40000004100 */
[C---:B------:R-:W-:Y:S01]  /*8f90*/  FFMA R7, R41.reuse, R44, R7 ;  /* 0x0000002c29077223 */ /* 0x040fe20000000007 */
[C---:B------:R-:W-:Y:S01]  /*8fa0*/  FFMA R8, R41.reuse, R45, R8 ;  /* 0x0000002d29087223 */ /* 0x040fe20000000008 */
[----:B------:R-:W-:Y:S01]  /*8fb0*/  FFMA R9, R41, R46, R9 ;  /* 0x0000002e29097223 */ /* 0x000fe20000000009 */
[----:B------:R-:W-:Y:S02]  /*8fc0*/  HADD2.F32 R43, -RZ, R68.H1_H1 ;  /* 0x30000044ff2b7230 */ /* 0x000fe40000004100 */
[C---:B------:R-:W-:Y:S01]  /*8fd0*/  FMUL R10, R38.reuse, R10 ;  /* 0x0000000a260a7220 */ /* 0x040fe20000400000 */
[----:B------:R-:W-:Y:S01]  /*8fe0*/  HADD2.F32 R48, -RZ, R73.H1_H1 ;  /* 0x30000049ff307230 */ /* 0x000fe20000004100 */
[----:B------:R-:W-:Y:S01]  /*8ff0*/  F2FP.SATFINITE.E4M3.F32.PACK_AB_MERGE_C R100, R7, R6, RZ ;  /* 0x000000060764723e */ /* 0x000fe200048070ff */
[C---:B------:R-:W-:Y:S01]  /*9000*/  FMUL R7, R38.reuse, R24 ;  /* 0x0000001826077220 */ /* 0x040fe20000400000 */
[----:B------:R-:W-:Y:S01]  /*9010*/  FFMA R10, R41, R47, R10 ;  /* 0x0000002f290a7223 */ /* 0x000fe2000000000a */
[C---:B------:R-:W-:Y:S01]  /*9020*/  FMUL R24, R38.reuse, R29 ;  /* 0x0000001d26187220 */ /* 0x040fe20000400000 */
[----:B------:R-:W-:Y:S01]  /*9030*/  F2FP.SATFINITE.E4M3.F32.PACK_AB_MERGE_C R100, R5, R4, R100 ;  /* 0x000000040564723e */ /* 0x000fe20004807064 */
[C---:B------:R-:W-:Y:S01]  /*9040*/  FMUL R11, R38.reuse, R11 ;  /* 0x0000000b260b7220 */ /* 0x040fe20000400000 */
[--C-:B------:R-:W-:Y:S02]  /*9050*/  HADD2.F32 R51, -RZ, R74.reuse.H0_H0 ;  /* 0x2000004aff337230 */ /* 0x100fe40000004100 */
[C---:B------:R-:W-:Y:S01]  /*9060*/  FMUL R14, R38.reuse, R14 ;  /* 0x0000000e260e7220 */ /* 0x040fe20000400000 */
[----:B------:R-:W-:Y:S02]  /*9070*/  HADD2.F32 R52, -RZ, R74.H1_H1 ;  /* 0x3000004aff347230 */ /* 0x000fe40000004100 */
[C---:B------:R-:W-:Y:S01]  /*9080*/  FFMA R11, R41.reuse, R48, R11 ;  /* 0x00000030290b7223 */ /* 0x040fe2000000000b */
[C---:B------:R-:W-:Y:S01]  /*9090*/  FFMA R12, R41.reuse, R49, R12 ;  /* 0x00000031290c7223 */ /* 0x040fe2000000000c */
[C---:B------:R-:W-:Y:S01]  /*90a0*/  FFMA R13, R41.reuse, R50, R13 ;  /* 0x00000032290d7223 */ /* 0x040fe2000000000d */
[----:B------:R-:W-:Y:S01]  /*90b0*/  FFMA R14, R41, R51, R14 ;  /* 0x00000033290e7223 */ /* 0x000fe2000000000e */
[C---:B------:R-:W-:Y:S01]  /*90c0*/  FMUL R15, R38.reuse, R15 ;  /* 0x0000000f260f7220 */ /* 0x040fe20000400000 */
[--C-:B------:R-:W-:Y:S01]  /*90d0*/  HADD2.F32 R55, -RZ, R75.reuse.H0_H0 ;  /* 0x2000004bff377230 */ /* 0x100fe20000004100 */
[----:B------:R-:W-:Y:S01]  /*90e0*/  F2FP.SATFINITE.E4M3.F32.PACK_AB_MERGE_C R101, R11, R10, RZ ;  /* 0x0000000a0b65723e */ /* 0x000fe200048070ff */
[----:B------:R-:W-:Y:S02]  /*90f0*/  HADD2.F32 R56, -RZ, R75.H1_H1 ;  /* 0x3000004bff387230 */ /* 0x000fe40000004100 */
[C---:B------:R-:W-:Y:S01]  /*9100*/  FFMA R15, R41.reuse, R52, R15 ;  /* 0x00000034290f7223 */ /* 0x040fe2000000000f */
[----:B------:R-:W-:Y:S01]  /*9110*/  FFMA R16, R41, R53, R16 ;  /* 0x0000003529107223 */ /* 0x000fe20000000010 */
[----:B------:R-:W-:Y:S01]  /*9120*/  F2FP.SATFINITE.E4M3.F32.PACK_AB_MERGE_C R101, R9, R8, R101 ;  /* 0x000000080965723e */ /* 0x000fe20004807065 */
[----:B------:R-:W-:Y:S01]  /*9130*/  FFMA R17, R41, R54, R17 ;  /* 0x0000003629117223 */ /* 0x000fe20000000011 */
[C---:B------:R-:W-:Y:S01]  /*9140*/  FMUL R18, R38.reuse, R18 ;  /* 0x0000001226127220 */ /* 0x040fe20000400000 */
[----:B------:R-:W-:Y:S01]  /*9150*/  F2FP.SATFINITE.E4M3.F32.PACK_AB_MERGE_C R102, R15, R14, RZ ;  /* 0x0000000e0f66723e */ /* 0x000fe200048070ff */
[C---:B------:R-:W-:Y:S01]  /*9160*/  FMUL R19, R38.reuse, R19 ;  /* 0x0000001326137220 */ /* 0x040fe20000400000 */
[--C-:B------:R-:W-:Y:S02]  /*9170*/  HADD2.F32 R58, -RZ, R76.reuse.H0_H0 ;  /* 0x2000004cff3a7230 */ /* 0x100fe40000004100 */
[----:B------:R-:W-:Y:S01]  /*9180*/  FFMA R18, R41, R55, R18 ;  /* 0x0000003729127223 */ /* 0x000fe20000000012 */
[----:B------:R-:W-:Y:S01]  /*9190*/  F2FP.SATFINITE.E4M3.F32.PACK_AB_MERGE_C R102, R13, R12, R102 ;  /* 0x0000000c0d66723e */ /* 0x000fe20004807066 */
[C---:B------:R-:W-:Y:S01]  /*91a0*/  FFMA R19, R41.reuse, R56, R19 ;  /* 0x0000003829137223 */ /* 0x040fe20000000013 */
[----:B------:R-:W-:Y:S02]  /*91b0*/  HADD2.F32 R61, -RZ, R76.H1_H1 ;  /* 0x3000004cff3d7230 */ /* 0x000fe40000004100 */
[C---:B------:R-:W-:Y:S01]  /*91c0*/  FMUL R3, R38.reuse, R22 ;  /* 0x0000001626037220 */ /* 0x040fe20000400000 */
        /* <DEDUP_REMOVED lines=10> */
[C---:B------:R-:W-:Y:S01]  /*9270*/  FMUL R23, R38.reuse, R28 ;  /* 0x0000001c26177220 */ /* 0x040fe20000400000 */
[----:B------:R-:W-:Y:S01]  /*9280*/  F2FP.F16.E4M3.UNPACK_B R79, R79.H1 ;  /* 0x0000004fff4f723e */ /* 0x000fe200030006ff */
        /* <DEDUP_REMOVED lines=9> */
[C---:B------:R-:W-:Y:S01]  /*9320*/  FFMA R24, R41.reuse, R67, R24 ;  /* 0x0000004329187223 */ /* 0x040fe20000000018 */
[C---:B------:R-:W-:Y:S01]  /*9330*/  FMUL R28, R38.reuse, R33 ;  /* 0x00000021261c7220 */ /* 0x040fe20000400000 */
[--C-:B------:R-:W-:Y:S02]  /*9340*/  HADD2.F32 R42, -RZ, R79.reuse.H0_H0 ;  /* 0x2000004fff2a7230 */ /* 0x100fe40000004100 */
[C---:B------:R-:W-:Y:S01]  /*9350*/  FFMA R25, R41.reuse, R66, R25 ;  /* 0x0000004229197223 */ /* 0x040fe20000000019 */
[----:B------:R-:W-:Y:S02]  /*9360*/  HADD2.F32 R71, -RZ, R79.H1_H1 ;  /* 0x3000004fff477230 */ /* 0x000fe40000004100 */
[C---:B------:R-:W-:Y:S01]  /*9370*/  FMUL R29, R38.reuse, R34 ;  /* 0x00000022261d7220 */ /* 0x040fe20000400000 */
        /* <DEDUP_REMOVED lines=9> */
[----:B-1----:R-:W-:Y:S01]  /*9410*/  F2FP.SATFINITE.E4M3.F32.PACK_AB_MERGE_C R105, R22, R21, RZ ;  /* 0x000000151669723e */ /* 0x002fe200048070ff */
[----:B------:R1:W-:Y:S01]  /*9420*/  STS.128 [R84+UR44+0x5200], R100 ;  /* 0x0052006454007988 */ /* 0x0003e20008000c2c */
[----:B------:R-:W-:Y:S02]  /*9430*/  F2FP.SATFINITE.E4M3.F32.PACK_AB_MERGE_C R64, R26, R25, RZ ;  /* 0x000000191a40723e */ /* 0x000fe400048070ff */
[----:B------:R-:W-:Y:S02]  /*9440*/  F2FP.SATFINITE.E4M3.F32.PACK_AB_MERGE_C R67, R30, R29, RZ ;  /* 0x0000001d1e43723e */ /* 0x000fe400048070ff */
[----:B------:R-:W-:Y:S02]  /*9450*/  F2FP.SATFINITE.E4M3.F32.PACK_AB_MERGE_C R104, R2, R0, R3 ;  /* 0x000000000268723e */ /* 0x000fe40004807003 */
[----:B------:R-:W-:Y:S02]  /*9460*/  F2FP.SATFINITE.E4M3.F32.PACK_AB_MERGE_C R105, R20, R7, R105 ;  /* 0x000000071469723e */ /* 0x000fe40004807069 */
[----:B------:R-:W-:Y:S02]  /*9470*/  F2FP.SATFINITE.E4M3.F32.PACK_AB_MERGE_C R106, R24, R23, R64 ;  /* 0x00000017186a723e */ /* 0x000fe40004807040 */
[----:B------:R-:W-:Y:S02]  /*9480*/  F2FP.SATFINITE.E4M3.F32.PACK_AB_MERGE_C R107, R28, R27, R67 ;  /* 0x0000001b1c6b723e */ /* 0x000fe40004807043 */
[----:B------:R-:W-:Y:S03]  /*9490*/  IADD3 R36, PT, PT, R36, 0x1, RZ ;  /* 0x0000000124247810 */ /* 0x000fe60007ffe0ff */
        /* <DEDUP_REMOVED lines=18> */
.L_x_129:
[----:B------:R-:W-:Y:S05]  /*95c0*/  BSYNC.RECONVERGENT B0 ;  /* 0x0000000000007941 */ /* 0x000fea0003800200 */
.L_x_128:
[----:B------:R-:W-:Y:S01]  /*95d0*/  R2UR UR4, R87 ;  /* 0x00000000570472ca */ /* 0x000fe200000e0000 */
[----:B------:R-:W-:Y:S01]  /*95e0*/  BAR.SYNC.DEFER_BLOCKING 0x1, 0x80 ;  /* 0x0042000000007b1d */ /* 0x000fe20000010000 */
[C---:B------:R-:W-:Y:S01]  /*95f0*/  ISETP.NE.AND P0, PT, R89.reuse, 0x2, PT ;  /* 0x000000025900780c */ /* 0x040fe20003f05270 */
[----:B------:R-:W-:Y:S01]  /*9600*/  UISETP.NE.AND UP0, UPT, UR45, URZ, UPT ;  /* 0x000000ff2d00728c */ /* 0x000fe2000bf05270 */
[----:B------:R-:W-:Y:S01]  /*9610*/  ISETP.NE.AND P1, PT, R36, 0x4, PT ;  /* 0x000000042400780c */ /* 0x000fe20003f25270 */
[----:B------:R-:W-:Y:S01]  /*9620*/  UIADD3 UR31, UPT, UPT, UR37, UR59, URZ ;  /* 0x0000003b251f7290 */ /* 0x000fe2000fffe0ff */
[----:B------:R-:W-:Y:S02]  /*9630*/  SEL R5, RZ, 0x1, P0 ;  /* 0x00000001ff057807 */ /* 0x000fe40000000000 */
[----:B------:R-:W-:Y:S02]  /*9640*/  SEL R3, RZ, 0x1, P1 ;  /* 0x00000001ff037807 */ /* 0x000fe40000800000 */
[----:B------:R-:W-:Y:S02]  /*9650*/  LOP3.LUT R92, R92, R5, RZ, 0x3c, !PT ;  /* 0x000000055c5c7212 */ /* 0x000fe400078e3cff */
[----:B------:R-:W-:Y:S01]  /*9660*/  LOP3.LUT R94, R94, R3, RZ, 0x3c, !PT ;  /* 0x000000035e5e7212 */ /* 0x000fe200078e3cff */
[----:B------:R-:W-:Y:S01]  /*9670*/  UIADD3 UR30, UPT, UPT, UR38, UR4, URZ ;  /* 0x00000004261e7290 */ /* 0x000fe2000fffe0ff */
[----:B------:R-:W-:Y:S02]  /*9680*/  SEL R89, R89, RZ, P0 ;  /* 0x000000ff59597207 */ /* 0x000fe40000000000 */
[----:B------:R-:W-:Y:S01]  /*9690*/  SEL R36, R36, RZ, P1 ;  /* 0x000000ff24247207 */ /* 0x000fe20000800000 */
[----:B------:R-:W-:Y:S01]  /*96a0*/  UMOV UR36, UR58 ;  /* 0x0000003a00247c82 */ /* 0x000fe20008000000 */
[----:B------:R-:W-:Y:S07]  /*96b0*/  BRA.U UP0, `(.L_x_130) ;  /* 0xffffffb900e07547 */ /* 0x000fee000b83ffff */
[----:B------:R-:W-:Y:S05]  /*96c0*/  EXIT ;  /* 0x000000000000794d */ /* 0x000fea0003800000 */
.L_x_24:
[----:B-1----:R1:W3:Y:S02]  /*96d0*/  SYNCS.PHASECHK.TRANS64.TRYWAIT P0, [R0+URZ+0xf0], R3 ;  /* 0x0000f003000075a7 */ /* 0x0022e400080011ff */
[----:B---3--:R-:W-:Y:S05]  /*96e0*/  @!P0 NANOSLEEP.SYNCS 0x989680 ;  /* 0x009896800000895d */ /* 0x008fea0003900000 */
[----:B------:R-:W3:Y:S02]  /*96f0*/  @!P0 SYNCS.PHASECHK.TRANS64 P0, [R0+URZ+0xf0], R3 ;  /* 0x0000f003000085a7 */ /* 0x000ee400080010ff */
[----:B---3--:R-:W-:Y:S05]  /*9700*/  @!P0 BRA `(.L_x_24) ;  /* 0xfffffffc00f08947 */ /* 0x008fea000383ffff */
[----:B------:R-:W-:Y:S05]  /*9710*/  BRA `(.L_x_131) ;  /* 0xffffff8000587947 */ /* 0x000fea000383ffff */
.L_x_27:
[----:B-1----:R-:W-:-:S07]  /*9720*/  MOV R0, UR33 ;  /* 0x0000002100007c02 */ /* 0x002fce0008000f00 */
.L_x_132:
[----:B-1----:R1:W3:Y:S02]  /*9730*/  SYNCS.PHASECHK.TRANS64.TRYWAIT P0, [R0+URZ+0x18], R3 ;  /* 0x00001803000075a7 */ /* 0x0022e400080011ff */
[----:B---3--:R-:W-:Y:S05]  /*9740*/  @!P0 NANOSLEEP.SYNCS 0x989680 ;  /* 0x009896800000895d */ /* 0x008fea0003900000 */
[----:B------:R-:W3:Y:S02]  /*9750*/  @!P0 SYNCS.PHASECHK.TRANS64 P0, [R0+URZ+0x18], R3 ;  /* 0x00001803000085a7 */ /* 0x000ee400080010ff */
[----:B---3--:R-:W-:Y:S05]  /*9760*/  @!P0 BRA `(.L_x_132) ;  /* 0xfffffffc00f08947 */ /* 0x008fea000383ffff */
[----:B------:R-:W-:Y:S05]  /*9770*/  BRA `(.L_x_26) ;  /* 0xffffff8000987947 */ /* 0x000fea000383ffff */
.L_x_34:
[----:B-1----:R-:W-:-:S07]  /*9780*/  MOV R0, UR9 ;  /* 0x0000000900007c02 */ /* 0x002fce0008000f00 */
.L_x_133:
[----:B-1----:R1:W3:Y:S02]  /*9790*/  SYNCS.PHASECHK.TRANS64.TRYWAIT P0, [R0+URZ+0x18], R3 ;  /* 0x00001803000075a7 */ /* 0x0022e400080011ff */
[----:B---3--:R-:W-:Y:S05]  /*97a0*/  @!P0 NANOSLEEP.SYNCS 0x989680 ;  /* 0x009896800000895d */ /* 0x008fea0003900000 */
[----:B------:R-:W3:Y:S02]  /*97b0*/  @!P0 SYNCS.PHASECHK.TRANS64 P0, [R0+URZ+0x18], R3 ;  /* 0x00001803000085a7 */ /* 0x000ee400080010ff */
[----:B---3--:R-:W-:Y:S05]  /*97c0*/  @!P0 BRA `(.L_x_133) ;  /* 0xfffffffc00f08947 */ /* 0x008fea000383ffff */
[----:B------:R-:W-:Y:S05]  /*97d0*/  BRA `(.L_x_33) ;  /* 0xffffff8400547947 */ /* 0x000fea000383ffff */
.L_x_39:
[----:B-1----:R1:W3:Y:S02]  /*97e0*/  SYNCS.PHASECHK.TRANS64.TRYWAIT P0, [R3+URZ+0x80], R0 ;  /* 0x00008000030075a7 */ /* 0x0022e400080011ff */
[----:B---3--:R-:W-:Y:S05]  /*97f0*/  @!P0 NANOSLEEP.SYNCS 0x989680 ;  /* 0x009896800000895d */ /* 0x008fea0003900000 */
[----:B------:R-:W3:Y:S02]  /*9800*/  @!P0 SYNCS.PHASECHK.TRANS64 P0, [R3+URZ+0x80], R0 ;  /* 0x00008000030085a7 */ /* 0x000ee400080010ff */
[----:B---3--:R-:W-:Y:S05]  /*9810*/  @!P0 BRA `(.L_x_39) ;  /* 0xfffffffc00f08947 */ /* 0x008fea000383ffff */
[----:B------:R-:W-:Y:S05]  /*9820*/  BRA `(.L_x_134) ;  /* 0xffffff8400f47947 */ /* 0x000fea000383ffff */
.L_x_43:
[----:B-1----:R-:W-:-:S07]  /*9830*/  MOV R0, UR4 ;  /* 0x0000000400007c02 */ /* 0x002fce0008000f00 */
.L_x_135:
[----:B-1----:R1:W3:Y:S02]  /*9840*/  SYNCS.PHASECHK.TRANS64.TRYWAIT P0, [R0+URZ], R3 ;  /* 0x00000003000075a7 */ /* 0x0022e400080011ff */
[----:B---3--:R-:W-:Y:S05]  /*9850*/  @!P0 NANOSLEEP.SYNCS 0x989680 ;  /* 0x009896800000895d */ /* 0x008fea0003900000 */
[----:B------:R-:W3:Y:S02]  /*9860*/  @!P0 SYNCS.PHASECHK.TRANS64 P0, [R0+URZ], R3 ;  /* 0x00000003000085a7 */ /* 0x000ee400080010ff */
[----:B---3--:R-:W-:Y:S05]  /*9870*/  @!P0 BRA `(.L_x_135) ;  /* 0xfffffffc00f08947 */ /* 0x008fea000383ffff */
[----:B------:R-:W-:Y:S05]  /*9880*/  BRA `(.L_x_136) ;  /* 0xffffff8c009c7947 */ /* 0x000fea000383ffff */
.L_x_44:
[----:B------:R-:W-:-:S07]  /*9890*/  MOV R0, UR5 ;  /* 0x0000000500007c02 */ /* 0x000fce0008000f00 */
.L_x_137:
[----:B-1----:R1:W3:Y:S02]  /*98a0*/  SYNCS.PHASECHK.TRANS64.TRYWAIT P0, [R0+URZ], R3 ;  /* 0x00000003000075a7 */ /* 0x0022e400080011ff */
[----:B---3--:R-:W-:Y:S05]  /*98b0*/  @!P0 NANOSLEEP.SYNCS 0x989680 ;  /* 0x009896800000895d */ /* 0x008fea0003900000 */
[----:B------:R-:W3:Y:S02]  /*98c0*/  @!P0 SYNCS.PHASECHK.TRANS64 P0, [R0+URZ], R3 ;  /* 0x00000003000085a7 */ /* 0x000ee400080010ff */
[----:B---3--:R-:W-:Y:S05]  /*98d0*/  @!P0 BRA `(.L_x_137) ;  /* 0xfffffffc00f08947 */ /* 0x008fea000383ffff */
[----:B------:R-:W-:Y:S05]  /*98e0*/  BRA `(.L_x_138) ;  /* 0xffffff8c00a87947 */ /* 0x000fea000383ffff */
.L_x_47:
[----:B--2---:R2:W3:Y:S02]  /*98f0*/  SYNCS.PHASECHK.TRANS64.TRYWAIT P0, [R2+URZ+0xe0], R5 ;  /* 0x0000e005020075a7 */ /* 0x0044e400080011ff */
[----:B---3--:R-:W-:Y:S05]  /*9900*/  @!P0 NANOSLEEP.SYNCS 0x989680 ;  /* 0x009896800000895d */ /* 0x008fea0003900000 */
[----:B------:R-:W3:Y:S02]  /*9910*/  @!P0 SYNCS.PHASECHK.TRANS64 P0, [R2+URZ+0xe0], R5 ;  /* 0x0000e005020085a7 */ /* 0x000ee400080010ff */
[----:B---3--:R-:W-:Y:S05]  /*9920*/  @!P0 BRA `(.L_x_47) ;  /* 0xfffffffc00f08947 */ /* 0x008fea000383ffff */
[----:B------:R-:W-:Y:S05]  /*9930*/  BRA `(.L_x_139) ;  /* 0xffffff90000c7947 */ /* 0x000fea000383ffff */
.L_x_48:
[----:B------:R-:W-:-:S07]  /*9940*/  MOV R2, UR4 ;  /* 0x0000000400027c02 */ /* 0x000fce0008000f00 */
.L_x_140:
[----:B--2---:R2:W3:Y:S02]  /*9950*/  SYNCS.PHASECHK.TRANS64.TRYWAIT P0, [R2+URZ+0x90], R5 ;  /* 0x00009005020075a7 */ /* 0x0044e400080011ff */
[----:B---3--:R-:W-:Y:S05]  /*9960*/  @!P0 NANOSLEEP.SYNCS 0x989680 ;  /* 0x009896800000895d */ /* 0x008fea0003900000 */
[----:B------:R-:W3:Y:S02]  /*9970*/  @!P0 SYNCS.PHASECHK.TRANS64 P0, [R2+URZ+0x90], R5 ;  /* 0x00009005020085a7 */ /* 0x000ee400080010ff */
[----:B---3--:R-:W-:Y:S05]  /*9980*/  @!P0 BRA `(.L_x_140) ;  /* 0xfffffffc00f08947 */ /* 0x008fea000383ffff */
[----:B------:R-:W-:Y:S05]  /*9990*/  BRA `(.L_x_141) ;  /* 0xffffff90001c7947 */ /* 0x000fea000383ffff */
.L_x_49:
[----:B--2---:R2:W3:Y:S02]  /*99a0*/  SYNCS.PHASECHK.TRANS64.TRYWAIT P1, [R2+URZ+0x80], R5 ;  /* 0x00008005020075a7 */ /* 0x0044e400080211ff */
[----:B---3--:R-:W-:Y:S05]  /*99b0*/  @!P1 NANOSLEEP.SYNCS 0x989680 ;  /* 0x009896800000995d */ /* 0x008fea0003900000 */
[----:B------:R-:W3:Y:S02]  /*99c0*/  @!P1 SYNCS.PHASECHK.TRANS64 P1, [R2+URZ+0x80], R5 ;  /* 0x00008005020095a7 */ /* 0x000ee400080210ff */
[----:B---3--:R-:W-:Y:S05]  /*99d0*/  @!P1 BRA `(.L_x_49) ;  /* 0xfffffffc00f09947 */ /* 0x008fea000383ffff */
[----:B------:R-:W-:Y:S05]  /*99e0*/  BRA `(.L_x_142) ;  /* 0xffffff90004c7947 */ /* 0x000fea000383ffff */
.L_x_52:
[----:B------:R-:W-:-:S07]  /*99f0*/  MOV R0, UR4 ;  /* 0x0000000400007c02 */ /* 0x000fce0008000f00 */
.L_x_143:
[----:B--2---:R2:W3:Y:S02]  /*9a00*/  SYNCS.PHASECHK.TRANS64.TRYWAIT P0, [R0+URZ+0x90], R3 ;  /* 0x00009003000075a7 */ /* 0x0044e400080011ff */
[----:B---3--:R-:W-:Y:S05]  /*9a10*/  @!P0 NANOSLEEP.SYNCS 0x989680 ;  /* 0x009896800000895d */ /* 0x008fea0003900000 */
[----:B------:R-:W3:Y:S02]  /*9a20*/  @!P0 SYNCS.PHASECHK.TRANS64 P0, [R0+URZ+0x90], R3 ;  /* 0x00009003000085a7 */ /* 0x000ee400080010ff */
[----:B---3--:R-:W-:Y:S05]  /*9a30*/  @!P0 BRA `(.L_x_143) ;  /* 0xfffffffc00f08947 */ /* 0x008fea000383ffff */
[----:B------:R-:W-:Y:S05]  /*9a40*/  BRA `(.L_x_51) ;  /* 0xffffff9000a07947 */ /* 0x000fea000383ffff */
.L_x_59:
[----:B-1----:R1:W2:Y:S02]  /*9a50*/  SYNCS.PHASECHK.TRANS64.TRYWAIT P1, [R0+URZ+0x80], R5 ;  /* 0x00008005000075a7 */ /* 0x0022a400080211ff */
[----:B--2---:R-:W-:Y:S05]  /*9a60*/  @!P1 NANOSLEEP.SYNCS 0x989680 ;  /* 0x009896800000995d */ /* 0x004fea0003900000 */
[----:B------:R-:W2:Y:S02]  /*9a70*/  @!P1 SYNCS.PHASECHK.TRANS64 P1, [R0+URZ+0x80], R5 ;  /* 0x00008005000095a7 */ /* 0x000ea400080210ff */
[----:B--2---:R-:W-:Y:S05]  /*9a80*/  @!P1 BRA `(.L_x_59) ;  /* 0xfffffffc00f09947 */ /* 0x004fea000383ffff */
[----:B------:R-:W-:Y:S05]  /*9a90*/  BRA `(.L_x_144) ;  /* 0xffffff9800187947 */ /* 0x000fea000383ffff */
.L_x_60:
[----:B------:R-:W-:-:S07]  /*9aa0*/  MOV R3, UR31 ;  /* 0x0000001f00037c02 */ /* 0x000fce0008000f00 */
.L_x_145:
[----:B-1----:R1:W2:Y:S02]  /*9ab0*/  SYNCS.PHASECHK.TRANS64.TRYWAIT P0, [R3+URZ+0xc0], R0 ;  /* 0x0000c000030075a7 */ /* 0x0022a400080011ff */
[----:B--2---:R-:W-:Y:S05]  /*9ac0*/  @!P0 NANOSLEEP.SYNCS 0x989680 ;  /* 0x009896800000895d */ /* 0x004fea0003900000 */
[----:B------:R-:W2:Y:S02]  /*9ad0*/  @!P0 SYNCS.PHASECHK.TRANS64 P0, [R3+URZ+0xc0], R0 ;  /* 0x0000c000030085a7 */ /* 0x000ea400080010ff */
[----:B--2---:R-:W-:Y:S05]  /*9ae0*/  @!P0 BRA `(.L_x_145) ;  /* 0xfffffffc00f08947 */ /* 0x004fea000383ffff */
[----:B------:R-:W-:Y:S05]  /*9af0*/  BRA `(.L_x_146) ;  /* 0xffffff9800687947 */ /* 0x000fea000383ffff */
.L_x_63:
[----:B------:R-:W-:Y:S07]  /*9b00*/  MOV R0, UR5 ;  /* 0x0000000500007c02 */ /* 0x000fee0008000f00 */
.L_x_147:
[----:B-1----:R1:W2:Y:S02]  /*9b10*/  SYNCS.PHASECHK.TRANS64.TRYWAIT P0, [R0+URZ], R3 ;  /* 0x00000003000075a7 */ /* 0x0022a400080011ff */
[----:B--2---:R-:W-:Y:S05]  /*9b20*/  @!P0 NANOSLEEP.SYNCS 0x989680 ;  /* 0x009896800000895d */ /* 0x004fea0003900000 */
[----:B------:R-:W2:Y:S02]  /*9b30*/  @!P0 SYNCS.PHASECHK.TRANS64 P0, [R0+URZ], R3 ;  /* 0x00000003000085a7 */ /* 0x000ea400080010ff */
[----:B--2---:R-:W-:Y:S05]  /*9b40*/  @!P0 BRA `(.L_x_147) ;  /* 0xfffffffc00f08947 */ /* 0x004fea000383ffff */
[----:B------:R-:W-:Y:S05]  /*9b50*/  BRA `(.L_x_62) ;  /* 0xffffff9800847947 */ /* 0x000fea000383ffff */
.L_x_66:
[----:B------:R-:W-:-:S07]  /*9b60*/  MOV R0, UR4 ;  /* 0x0000000400007c02 */ /* 0x000fce0008000f00 */
.L_x_148:
[----:B--2---:R2:W4:Y:S02]  /*9b70*/  SYNCS.PHASECHK.TRANS64.TRYWAIT P0, [R0+URZ], R3 ;  /* 0x00000003000075a7 */ /* 0x00452400080011ff */
[----:B----4-:R-:W-:Y:S05]  /*9b80*/  @!P0 NANOSLEEP.SYNCS 0x989680 ;  /* 0x009896800000895d */ /* 0x010fea0003900000 */
[----:B------:R-:W4:Y:S02]  /*9b90*/  @!P0 SYNCS.PHASECHK.TRANS64 P0, [R0+URZ], R3 ;  /* 0x00000003000085a7 */ /* 0x000f2400080010ff */
[----:B----4-:R-:W-:Y:S05]  /*9ba0*/  @!P0 BRA `(.L_x_148) ;  /* 0xfffffffc00f08947 */ /* 0x010fea000383ffff */
[----:B------:R-:W-:Y:S05]  /*9bb0*/  BRA `(.L_x_149) ;  /* 0xffffff9c00607947 */ /* 0x000fea000383ffff */
.L_x_67:
[----:B------:R-:W-:-:S07]  /*9bc0*/  MOV R0, UR5 ;  /* 0x0000000500007c02 */ /* 0x000fce0008000f00 */
.L_x_150:
[----:B-1----:R1:W2:Y:S02]  /*9bd0*/  SYNCS.PHASECHK.TRANS64.TRYWAIT P0, [R0+URZ], R3 ;  /* 0x00000003000075a7 */ /* 0x0022a400080011ff */
[----:B--2---:R-:W-:Y:S05]  /*9be0*/  @!P0 NANOSLEEP.SYNCS 0x989680 ;  /* 0x009896800000895d */ /* 0x004fea0003900000 */
[----:B------:R-:W2:Y:S02]  /*9bf0*/  @!P0 SYNCS.PHASECHK.TRANS64 P0, [R0+URZ], R3 ;  /* 0x00000003000085a7 */ /* 0x000ea400080010ff */
[----:B--2---:R-:W-:Y:S05]  /*9c00*/  @!P0 BRA `(.L_x_150) ;  /* 0xfffffffc00f08947 */ /* 0x004fea000383ffff */
[----:B------:R-:W-:Y:S05]  /*9c10*/  BRA `(.L_x_151) ;  /* 0xffffff9c006c7947 */ /* 0x000fea000383ffff */
.L_x_68:
[----:B------:R-:W-:-:S07]  /*9c20*/  MOV R0, UR5 ;  /* 0x0000000500007c02 */ /* 0x000fce0008000f00 */
.L_x_152:
[----:B-1----:R1:W2:Y:S02]  /*9c30*/  SYNCS.PHASECHK.TRANS64.TRYWAIT P0, [R0+URZ], R3 ;  /* 0x00000003000075a7 */ /* 0x0022a400080011ff */
[----:B--2---:R-:W-:Y:S05]  /*9c40*/  @!P0 NANOSLEEP.SYNCS 0x989680 ;  /* 0x009896800000895d */ /* 0x004fea0003900000 */
[----:B------:R-:W2:Y:S02]  /*9c50*/  @!P0 SYNCS.PHASECHK.TRANS64 P0, [R0+URZ], R3 ;  /* 0x00000003000085a7 */ /* 0x000ea400080010ff */
[----:B--2---:R-:W-:Y:S05]  /*9c60*/  @!P0 BRA `(.L_x_152) ;  /* 0xfffffffc00f08947 */ /* 0x004fea000383ffff */
[----:B------:R-:W-:Y:S05]  /*9c70*/  BRA `(.L_x_153) ;  /* 0xffffff9c00787947 */ /* 0x000fea000383ffff */
.L_x_69:
[----:B------:R-:W-:-:S07]  /*9c80*/  MOV R0, UR4 ;  /* 0x0000000400007c02 */ /* 0x000fce0008000f00 */
.L_x_154:
[----:B-1----:R1:W2:Y:S02]  /*9c90*/  SYNCS.PHASECHK.TRANS64.TRYWAIT P0, [R0+URZ], R3 ;  /* 0x00000003000075a7 */ /* 0x0022a400080011ff */
[----:B--2---:R-:W-:Y:S05]  /*9ca0*/  @!P0 NANOSLEEP.SYNCS 0x989680 ;  /* 0x009896800000895d */ /* 0x004fea0003900000 */
[----:B------:R-:W2:Y:S02]  /*9cb0*/  @!P0 SYNCS.PHASECHK.TRANS64 P0, [R0+URZ], R3 ;  /* 0x00000003000085a7 */ /* 0x000ea400080010ff */
[----:B--2---:R-:W-:Y:S05]  /*9cc0*/  @!P0 BRA `(.L_x_154) ;  /* 0xfffffffc00f08947 */ /* 0x004fea000383ffff */
[----:B------:R-:W-:Y:S05]  /*9cd0*/  BRA `(.L_x_155) ;  /* 0xffffff9c00847947 */ /* 0x000fea000383ffff */
.L_x_74:
[----:B-1----:R1:W2:Y:S02]  /*9ce0*/  SYNCS.PHASECHK.TRANS64.TRYWAIT P0, [R8+URZ+0x80], R5 ;  /* 0x00008005080075a7 */ /* 0x0022a400080011ff */
[----:B--2---:R-:W-:Y:S05]  /*9cf0*/  @!P0 NANOSLEEP.SYNCS 0x989680 ;  /* 0x009896800000895d */ /* 0x004fea0003900000 */
[----:B------:R-:W2:Y:S02]  /*9d00*/  @!P0 SYNCS.PHASECHK.TRANS64 P0, [R8+URZ+0x80], R5 ;  /* 0x00008005080085a7 */ /* 0x000ea400080010ff */
[----:B--2---:R-:W-:Y:S05]  /*9d10*/  @!P0 BRA `(.L_x_74) ;  /* 0xfffffffc00f08947 */ /* 0x004fea000383ffff */
[----:B------:R-:W-:Y:S05]  /*9d20*/  BRA `(.L_x_156) ;  /* 0xffffffa000c87947 */ /* 0x000fea000383ffff */
.L_x_77:
[----:B------:R-:W-:Y:S07]  /*9d30*/  MOV R0, UR21 ;  /* 0x0000001500007c02 */ /* 0x000fee0008000f00 */
.L_x_157:
[----:B-1----:R1:W2:Y:S02]  /*9d40*/  SYNCS.PHASECHK.TRANS64.TRYWAIT P1, [R0+URZ+0x78], R5 ;  /* 0x00007805000075a7 */ /* 0x0022a400080211ff */
[----:B--2---:R-:W-:Y:S05]  /*9d50*/  @!P1 NANOSLEEP.SYNCS 0x989680 ;  /* 0x009896800000995d */ /* 0x004fea0003900000 */
[----:B------:R-:W2:Y:S02]  /*9d60*/  @!P1 SYNCS.PHASECHK.TRANS64 P1, [R0+URZ+0x78], R5 ;  /* 0x00007805000095a7 */ /* 0x000ea400080210ff */
[----:B--2---:R-:W-:Y:S05]  /*9d70*/  @!P1 BRA `(.L_x_157) ;  /* 0xfffffffc00f09947 */ /* 0x004fea000383ffff */
[----:B------:R-:W-:Y:S05]  /*9d80*/  BRA `(.L_x_76) ;  /* 0xffffffa800447947 */ /* 0x000fea000383ffff */
.L_x_80:
[----:B-1----:R-:W-:Y:S07]  /*9d90*/  MOV R5, UR21 ;  /* 0x0000001500057c02 */ /* 0x002fee0008000f00 */
.L_x_158:
[----:B-1----:R1:W2:Y:S02]  /*9da0*/  SYNCS.PHASECHK.TRANS64.TRYWAIT P0, [R5+URZ+0x50], R4 ;  /* 0x00005004050075a7 */ /* 0x0022a400080011ff */
[----:B--2---:R-:W-:Y:S05]  /*9db0*/  @!P0 NANOSLEEP.SYNCS 0x989680 ;  /* 0x009896800000895d */ /* 0x004fea0003900000 */
[----:B------:R-:W2:Y:S02]  /*9dc0*/  @!P0 SYNCS.PHASECHK.TRANS64 P0, [R5+URZ+0x50], R4 ;  /* 0x00005004050085a7 */ /* 0x000ea400080010ff */
[----:B--2---:R-:W-:Y:S05]  /*9dd0*/  @!P0 BRA `(.L_x_158) ;  /* 0xfffffffc00f08947 */ /* 0x004fea000383ffff */
[----:B------:R-:W-:Y:S05]  /*9de0*/  BRA `(.L_x_159) ;  /* 0xffffffa8009c7947 */ /* 0x000fea000383ffff */
.L_x_81:
[----:B------:R-:W-:Y:S07]  /*9df0*/  MOV R5, UR21 ;  /* 0x0000001500057c02 */ /* 0x000fee0008000f00 */
.L_x_160:
[----:B-1----:R1:W2:Y:S02]  /*9e00*/  SYNCS.PHASECHK.TRANS64.TRYWAIT P0, [R5+URZ+0x58], R4 ;  /* 0x00005804050075a7 */ /* 0x0022a400080011ff */
[----:B--2---:R-:W-:Y:S05]  /*9e10*/  @!P0 NANOSLEEP.SYNCS 0x989680 ;  /* 0x009896800000895d */ /* 0x004fea0003900000 */
[----:B------:R-:W2:Y:S02]  /*9e20*/  @!P0 SYNCS.PHASECHK.TRANS64 P0, [R5+URZ+0x58], R4 ;  /* 0x00005804050085a7 */ /* 0x000ea400080010ff */
[----:B--2---:R-:W-:Y:S05]  /*9e30*/  @!P0 BRA `(.L_x_160) ;  /* 0xfffffffc00f08947 */ /* 0x004fea000383ffff */
[----:B------:R-:W-:Y:S05]  /*9e40*/  BRA `(.L_x_161) ;  /* 0xffffffa800d47947 */ /* 0x000fea000383ffff */
.L_x_82:
[----:B-1----:R-:W-:Y:S07]  /*9e50*/  MOV R5, UR21 ;  /* 0x0000001500057c02 */ /* 0x002fee0008000f00 */
.L_x_162:
[----:B-1----:R1:W2:Y:S02]  /*9e60*/  SYNCS.PHASECHK.TRANS64.TRYWAIT P0, [R5+URZ+0x60], R4 ;  /* 0x00006004050075a7 */ /* 0x0022a400080011ff */
[----:B--2---:R-:W-:Y:S05]  /*9e70*/  @!P0 NANOSLEEP.SYNCS 0x989680 ;  /* 0x009896800000895d */ /* 0x004fea0003900000 */
[----:B------:R-:W2:Y:S02]  /*9e80*/  @!P0 SYNCS.PHASECHK.TRANS64 P0, [R5+URZ+0x60], R4 ;  /* 0x00006004050085a7 */ /* 0x000ea400080010ff */
[----:B--2---:R-:W-:Y:S05]  /*9e90*/  @!P0 BRA `(.L_x_162) ;  /* 0xfffffffc00f08947 */ /* 0x004fea000383ffff */
[----:B------:R-:W-:Y:S05]  /*9ea0*/  BRA `(.L_x_163) ;  /* 0xffffffac00187947 */ /* 0x000fea000383ffff */
.L_x_83:
[----:B-1----:R-:W-:Y:S07]  /*9eb0*/  MOV R5, UR21 ;  /* 0x0000001500057c02 */ /* 0x002fee0008000f00 */
.L_x_164:
[----:B-1----:R1:W2:Y:S02]  /*9ec0*/  SYNCS.PHASECHK.TRANS64.TRYWAIT P0, [R5+URZ+0x68], R4 ;  /* 0x00006804050075a7 */ /* 0x0022a400080011ff */
[----:B--2---:R-:W-:Y:S05]  /*9ed0*/  @!P0 NANOSLEEP.SYNCS 0x989680 ;  /* 0x009896800000895d */ /* 0x004fea0003900000 */
[----:B------:R-:W2:Y:S02]  /*9ee0*/  @!P0 SYNCS.PHASECHK.TRANS64 P0, [R5+URZ+0x68], R4 ;  /* 0x00006804050085a7 */ /* 0x000ea400080010ff */
[----:B--2---:R-:W-:Y:S05]  /*9ef0*/  @!P0 BRA `(.L_x_164) ;  /* 0xfffffffc00f08947 */ /* 0x004fea000383ffff */
[----:B------:R-:W-:Y:S05]  /*9f00*/  BRA `(.L_x_165) ;  /* 0xffffffac00607947 */ /* 0x000fea000383ffff */
.L_x_85:
[----:B------:R-:W-:-:S07]  /*9f10*/  MOV R0, UR21 ;  /* 0x0000001500007c02 */ /* 0x000fce0008000f00 */
.L_x_166:
[----:B-1----:R1:W2:Y:S02]  /*9f20*/  SYNCS.PHASECHK.TRANS64.TRYWAIT P0, [R0+URZ+0x50], R3 ;  /* 0x00005003000075a7 */ /* 0x0022a400080011ff */
[----:B--2---:R-:W-:Y:S05]  /*9f30*/  @!P0 NANOSLEEP.SYNCS 0x989680 ;  /* 0x009896800000895d */ /* 0x004fea0003900000 */
[----:B------:R-:W2:Y:S02]  /*9f40*/  @!P0 SYNCS.PHASECHK.TRANS64 P0, [R0+URZ+0x50], R3 ;  /* 0x00005003000085a7 */ /* 0x000ea400080010ff */
[----:B--2---:R-:W-:Y:S05]  /*9f50*/  @!P0 BRA `(.L_x_166) ;  /* 0xfffffffc00f08947 */ /* 0x004fea000383ffff */
[----:B------:R-:W-:Y:S05]  /*9f60*/  BRA `(.L_x_167) ;  /* 0xffffffac00d47947 */ /* 0x000fea000383ffff */
.L_x_86:
[----:B-1----:R-:W-:-:S07]  /*9f70*/  MOV R0, UR21 ;  /* 0x0000001500007c02 */ /* 0x002fce0008000f00 */
.L_x_168:
[----:B-1----:R1:W2:Y:S02]  /*9f80*/  SYNCS.PHASECHK.TRANS64.TRYWAIT P0, [R0+URZ+0x58], R3 ;  /* 0x00005803000075a7 */ /* 0x0022a400080011ff */
[----:B--2---:R-:W-:Y:S05]  /*9f90*/  @!P0 NANOSLEEP.SYNCS 0x989680 ;  /* 0x009896800000895d */ /* 0x004fea0003900000 */
[----:B------:R-:W2:Y:S02]  /*9fa0*/  @!P0 SYNCS.PHASECHK.TRANS64 P0, [R0+URZ+0x58], R3 ;  /* 0x00005803000085a7 */ /* 0x000ea400080010ff */
[----:B--2---:R-:W-:Y:S05]  /*9fb0*/  @!P0 BRA `(.L_x_168) ;  /* 0xfffffffc00f08947 */ /* 0x004fea000383ffff */
[----:B------:R-:W-:Y:S05]  /*9fc0*/  BRA `(.L_x_169) ;  /* 0xffffffac00c47947 */ /* 0x000fea000383ffff */
.L_x_87:
[----:B-1----:R-:W-:-:S07]  /*9fd0*/  MOV R0, UR21 ;  /* 0x0000001500007c02 */ /* 0x002fce0008000f00 */
.L_x_170:
[----:B-1----:R1:W2:Y:S02]  /*9fe0*/  SYNCS.PHASECHK.TRANS64.TRYWAIT P0, [R0+URZ+0x60], R3 ;  /* 0x00006003000075a7 */ /* 0x0022a400080011ff */
[----:B--2---:R-:W-:Y:S05]  /*9ff0*/  @!P0 NANOSLEEP.SYNCS 0x989680 ;  /* 0x009896800000895d */ /* 0x004fea0003900000 */
[----:B------:R-:W2:Y:S02]  /*a000*/  @!P0 SYNCS.PHASECHK.TRANS64 P0, [R0+URZ+0x60], R3 ;  /* 0x00006003000085a7 */ /* 0x000ea400080010ff */
[----:B--2---:R-:W-:Y:S05]  /*a010*/  @!P0 BRA `(.L_x_170) ;  /* 0xfffffffc00f08947 */ /* 0x004fea000383ffff */
[----:B------:R-:W-:Y:S05]  /*a020*/  BRA `(.L_x_171) ;  /* 0xffffffac00b47947 */ /* 0x000fea000383ffff */
.L_x_89:
[----:B-1----:R1:W2:Y:S02]  /*a030*/  SYNCS.PHASECHK.TRANS64.TRYWAIT P0, [R3+URZ+0x80], R0 ;  /* 0x00008000030075a7 */ /* 0x0022a400080011ff */
[----:B--2---:R-:W-:Y:S05]  /*a040*/  @!P0 NANOSLEEP.SYNCS 0x989680 ;  /* 0x009896800000895d */ /* 0x004fea0003900000 */
[----:B------:R-:W2:Y:S02]  /*a050*/  @!P0 SYNCS.PHASECHK.TRANS64 P0, [R3+URZ+0x80], R0 ;  /* 0x00008000030085a7 */ /* 0x000ea400080010ff */
[----:B--2---:R-:W-:Y:S05]  /*a060*/  @!P0 BRA `(.L_x_89) ;  /* 0xfffffffc00f08947 */ /* 0x004fea000383ffff */
[----:B------:R-:W-:Y:S05]  /*a070*/  BRA `(.L_x_172) ;  /* 0xffffffb000847947 */ /* 0x000fea000383ffff */
.L_x_100:
[----:B--2---:R2:W1:Y:S02]  /*a080*/  SYNCS.PHASECHK.TRANS64.TRYWAIT P1, [R2+URZ+0x30], R3 ;  /* 0x00003003020075a7 */ /* 0x00446400080211ff */
[----:B-1----:R-:W-:Y:S05]  /*a090*/  @!P1 NANOSLEEP.SYNCS 0x989680 ;  /* 0x009896800000995d */ /* 0x002fea0003900000 */
[----:B------:R-:W1:Y:S02]  /*a0a0*/  @!P1 SYNCS.PHASECHK.TRANS64 P1, [R2+URZ+0x30], R3 ;  /* 0x00003003020095a7 */ /* 0x000e6400080210ff */
[----:B-1----:R-:W-:Y:S05]  /*a0b0*/  @!P1 BRA `(.L_x_100) ;  /* 0xfffffffc00f09947 */ /* 0x002fea000383ffff */
[----:B------:R-:W-:Y:S05]  /*a0c0*/  BRA `(.L_x_99) ;  /* 0xffffffbc00fc7947 */ /* 0x000fea000383ffff */
.L_x_102:
[----:B--2---:R2:W4:Y:S02]  /*a0d0*/  SYNCS.PHASECHK.TRANS64.TRYWAIT P0, [R71+URZ+0xa0], R4 ;  /* 0x0000a004470075a7 */ /* 0x00452400080011ff */
[----:B----4-:R-:W-:Y:S05]  /*a0e0*/  @!P0 NANOSLEEP.SYNCS 0x989680 ;  /* 0x009896800000895d */ /* 0x010fea0003900000 */
[----:B------:R-:W4:Y:S02]  /*a0f0*/  @!P0 SYNCS.PHASECHK.TRANS64 P0, [R71+URZ+0xa0], R4 ;  /* 0x0000a004470085a7 */ /* 0x000f2400080010ff */
[----:B----4-:R-:W-:Y:S05]  /*a100*/  @!P0 BRA `(.L_x_102) ;  /* 0xfffffffc00f08947 */ /* 0x010fea000383ffff */
[----:B------:R-:W-:Y:S05]  /*a110*/  BRA `(.L_x_101) ;  /* 0xffffffc0004c7947 */ /* 0x000fea000383ffff */
.L_x_110:
[----:B---3--:R3:W4:Y:S02]  /*a120*/  SYNCS.PHASECHK.TRANS64.TRYWAIT P0, [R112+URZ+0x30], R3 ;  /* 0x00003003700075a7 */ /* 0x00872400080011ff */
[----:B----4-:R-:W-:Y:S05]  /*a130*/  @!P0 NANOSLEEP.SYNCS 0x989680 ;  /* 0x009896800000895d */ /* 0x010fea0003900000 */
[----:B------:R-:W4:Y:S02]  /*a140*/  @!P0 SYNCS.PHASECHK.TRANS64 P0, [R112+URZ+0x30], R3 ;  /* 0x00003003700085a7 */ /* 0x000f2400080010ff */
[----:B----4-:R-:W-:Y:S05]  /*a150*/  @!P0 BRA `(.L_x_110) ;  /* 0xfffffffc00f08947 */ /* 0x010fea000383ffff */
[----:B------:R-:W-:Y:S05]  /*a160*/  BRA `(.L_x_109) ;  /* 0xffffffcc00407947 */ /* 0x000fea000383ffff */
.L_x_118:
[----:B---3--:R3:W4:Y:S02]  /*a170*/  SYNCS.PHASECHK.TRANS64.TRYWAIT P0, [R112+URZ+0x30], R5 ;  /* 0x00003005700075a7 */ /* 0x00872400080011ff */
[----:B----4-:R-:W-:Y:S05]  /*a180*/  @!P0 NANOSLEEP.SYNCS 0x989680 ;  /* 0x009896800000895d */ /* 0x010fea0003900000 */
[----:B------:R-:W4:Y:S02]  /*a190*/  @!P0 SYNCS.PHASECHK.TRANS64 P0, [R112+URZ+0x30], R5 ;  /* 0x00003005700085a7 */ /* 0x000f2400080010ff */
[----:B----4-:R-:W-:Y:S05]  /*a1a0*/  @!P0 BRA `(.L_x_118) ;  /* 0xfffffffc00f08947 */ /* 0x010fea000383ffff */
[----:B------:R-:W-:Y:S05]  /*a1b0*/  BRA `(.L_x_117) ;  /* 0xffffffd800807947 */ /* 0x000fea000383ffff */
.L_x_126:
[----:B---3--:R3:W4:Y:S02]  /*a1c0*/  SYNCS.PHASECHK.TRANS64.TRYWAIT P0, [R102+URZ+0x30], R3 ;  /* 0x00003003660075a7 */ /* 0x00872400080011ff */
[----:B----4-:R-:W-:Y:S05]  /*a1d0*/  @!P0 NANOSLEEP.SYNCS 0x989680 ;  /* 0x009896800000895d */ /* 0x010fea0003900000 */
[----:B------:R-:W4:Y:S02]  /*a1e0*/  @!P0 SYNCS.PHASECHK.TRANS64 P0, [R102+URZ+0x30], R3 ;  /* 0x00003003660085a7 */ /* 0x000f2400080010ff */
[----:B----4-:R-:W-:Y:S05]  /*a1f0*/  @!P0 BRA `(.L_x_126) ;  /* 0xfffffffc00f08947 */ /* 0x010fea000383ffff */
[----:B------:R-:W-:Y:S05]  /*a200*/  BRA `(.L_x_125) ;  /* 0xffffffe400cc7947 */ /* 0x000fea000383ffff */
        .weak           $__internal_0_$__cuda_sm10x_tcgen05_guardrail_trap_col_being_dealloced_not_returned_by_alloc
        .type           $__internal_0_$__cuda_sm10x_tcgen05_guardrail_trap_col_being_dealloced_not_returned_by_alloc,@function
        .size           $__internal_0_$__cuda_sm10x_tcgen05_guardrail_trap_col_being_dealloced_not_returned_by_alloc,($__internal_1_$__cuda_sm10x_tcgen05_guardrail_trap_phase_invalid_during_alloc - $__internal_0_$__cuda_sm10x_tcgen05_guardrail_trap_col_being_dealloced_not_returned_by_alloc)
$__internal_0_$__cuda_sm10x_tcgen05_guardrail_trap_col_being_dealloced_not_returned_by_alloc:
[----:B------:R-:W-:Y:S05]  /*a210*/  BPT.TRAP 0x1 ;  /* 0x000000040000795c */ /* 0x000fea0000300000 */
[----:B------:R-:W-:-:S04]  /*a220*/  HFMA2 R3, -RZ, RZ, 0, 0 ;  /* 0x00000000ff037431 */ /* 0x000fc800000001ff */
[----:B------:R-:W-:Y:S05]  /*a230*/  RET.REL.NODEC R2 `(_ZN7cutlass13device_kernelINS_4gemm6kernel13GemmUniversalIN4cute5tupleIJiiiiEEENS1_10collective13CollectiveMmaINS1_35MainloopSm100TmaUmmaWarpSpecializedILi3ELi2ELi4ENS5_IJNS4_1CILi2EEENSA_ILi1EEESC_EEEEENS5_IJNSA_ILi64EEENSA_ILi256EEENSA_ILi128EEEEEENS_12float_e4m3_tENS5_IJlSC_lEEESJ_SK_NS4_8TiledMMAINS4_8MMA_AtomIJNS4_10MMA_TraitsINS4_19SM100_MMA_F8F6F4_SSEJSJ_SJ_fSF_SG_NS4_17integral_constantINS4_4UMMA5MajorELSR_0EEESS_NSP_INSQ_7ScaleInELST_0EEESU_EEEEEENS4_6LayoutINS5_IJSC_SC_SC_EEENS5_IJNSA_ILi0EEESZ_SZ_EEEEENS5_IJNS4_10UnderscoreES12_S12_EEEEENS4_13SM90_TMA_LOADENS4_14ComposedLayoutINS4_7SwizzleILi3ELi4ELi3EEENS4_18smem_ptr_flag_bitsILi8EEENSX_INS5_IJNSA_ILi8EEESH_EEENS5_IJSH_SC_EEEEEEEvNS4_8identityENS4_23SM90_TMA_LOAD_MULTICASTES1F_vS1G_EENS_8epilogue10collective18CollectiveEpilogueINS1J_23Sm100TmaWarpSpecializedILi4ELi2ELi32ELb0ELb0EEEJSI_NS5_IJNSX_ISF_SC_EES1O_EEESJ_SK_SJ_SK_NS1J_6fusion15FusionCallbacksIS1N_NS1Q_17LinearCombinationISJ_fSJ_fLNS_15FloatRoundStyleE2EEESI_S1P_JEEENS4_5SM1004TMEM4LOAD26SM100_TMEM_LOAD_16dp32b32xES15_NS16_INS17_ILi2ELi4ELi3EEES1A_NSX_INS5_IJS1B_SF_EEENS5_IJSF_SC_EEEEEEENS4_39AutoVectorizingCopyWithAssumedAlignmentILi128EEENS4_14SM90_TMA_STOREES24_S26_S26_EEEvvEEEEvNT_6ParamsE) ;  /* 0xffffff5c02707950 */ /* 0x000fea0003c3ffff */
        .weak           $__internal_1_$__cuda_sm10x_tcgen05_guardrail_trap_phase_invalid_during_alloc
        .type           $__internal_1_$__cuda_sm10x_tcgen05_guardrail_trap_phase_invalid_during_alloc,@function
        .size           $__internal_1_$__cuda_sm10x_tcgen05_guardrail_trap_phase_invalid_during_alloc,($__internal_2_$__cuda_sm10x_tcgen05_guardrail_trap_unallocated_columns_being_dealloced - $__internal_1_$__cuda_sm10x_tcgen05_guardrail_trap_phase_invalid_during_alloc)
$__internal_1_$__cuda_sm10x_tcgen05_guardrail_trap_phase_invalid_during_alloc:
[----:B------:R-:W-:Y:S05]  /*a240*/  BPT.TRAP 0x1 ;  /* 0x000000040000795c */ /* 0x000fea0000300000 */
[----:B------:R-:W-:-:S04]  /*a250*/  MOV R5, 0x0 ;  /* 0x0000000000057802 */ /* 0x000fc80000000f00 */
[----:B------:R-:W-:Y:S05]  /*a260*/  RET.REL.NODEC R4 `(_ZN7cutlass13device_kernelINS_4gemm6kernel13GemmUniversalIN4cute5tupleIJiiiiEEENS1_10collective13CollectiveMmaINS1_35MainloopSm100TmaUmmaWarpSpecializedILi3ELi2ELi4ENS5_IJNS4_1CILi2EEENSA_ILi1EEESC_EEEEENS5_IJNSA_ILi64EEENSA_ILi256EEENSA_ILi128EEEEEENS_12float_e4m3_tENS5_IJlSC_lEEESJ_SK_NS4_8TiledMMAINS4_8MMA_AtomIJNS4_10MMA_TraitsINS4_19SM100_MMA_F8F6F4_SSEJSJ_SJ_fSF_SG_NS4_17integral_constantINS4_4UMMA5MajorELSR_0EEESS_NSP_INSQ_7ScaleInELST_0EEESU_EEEEEENS4_6LayoutINS5_IJSC_SC_SC_EEENS5_IJNSA_ILi0EEESZ_SZ_EEEEENS5_IJNS4_10UnderscoreES12_S12_EEEEENS4_13SM90_TMA_LOADENS4_14ComposedLayoutINS4_7SwizzleILi3ELi4ELi3EEENS4_18smem_ptr_flag_bitsILi8EEENSX_INS5_IJNSA_ILi8EEESH_EEENS5_IJSH_SC_EEEEEEEvNS4_8identityENS4_23SM90_TMA_LOAD_MULTICASTES1F_vS1G_EENS_8epilogue10collective18CollectiveEpilogueINS1J_23Sm100TmaWarpSpecializedILi4ELi2ELi32ELb0ELb0EEEJSI_NS5_IJNSX_ISF_SC_EES1O_EEESJ_SK_SJ_SK_NS1J_6fusion15FusionCallbacksIS1N_NS1Q_17LinearCombinationISJ_fSJ_fLNS_15FloatRoundStyleE2EEESI_S1P_JEEENS4_5SM1004TMEM4LOAD26SM100_TMEM_LOAD_16dp32b32xES15_NS16_INS17_ILi2ELi4ELi3EEES1A_NSX_INS5_IJS1B_SF_EEENS5_IJSF_SC_EEEEEEENS4_39AutoVectorizingCopyWithAssumedAlignmentILi128EEENS4_14SM90_TMA_STOREES24_S26_S26_EEEvvEEEEvNT_6ParamsE) ;  /* 0xffffff5c04647950 */ /* 0x000fea0003c3ffff */
        .weak           $__internal_2_$__cuda_sm10x_tcgen05_guardrail_trap_unallocated_columns_being_dealloced
        .type           $__internal_2_$__cuda_sm10x_tcgen05_guardrail_trap_unallocated_columns_being_dealloced,@function
        .size           $__internal_2_$__cuda_sm10x_tcgen05_guardrail_trap_unallocated_columns_being_dealloced,(.L_x_174 - $__internal_2_$__cuda_sm10x_tcgen05_guardrail_trap_unallocated_columns_being_dealloced)
$__internal_2_$__cuda_sm10x_tcgen05_guardrail_trap_unallocated_columns_being_dealloced:
[----:B------:R-:W-:Y:S05]  /*a270*/  BPT.TRAP 0x1 ;  /* 0x000000040000795c */ /* 0x000fea0000300000 */
[----:B------:R-:W-:-:S04]  /*a280*/  HFMA2 R3, -RZ, RZ, 0, 0 ;  /* 0x00000000ff037431 */ /* 0x000fc800000001ff */
[----:B------:R-:W-:Y:S05]  /*a290*/  RET.REL.NODEC R2 `(_ZN7cutlass13device_kernelINS_4gemm6kernel13GemmUniversalIN4cute5tupleIJiiiiEEENS1_10collective13CollectiveMmaINS1_35MainloopSm100TmaUmmaWarpSpecializedILi3ELi2ELi4ENS5_IJNS4_1CILi2EEENSA_ILi1EEESC_EEEEENS5_IJNSA_ILi64EEENSA_ILi256EEENSA_ILi128EEEEEENS_12float_e4m3_tENS5_IJlSC_lEEESJ_SK_NS4_8TiledMMAINS4_8MMA_AtomIJNS4_10MMA_TraitsINS4_19SM100_MMA_F8F6F4_SSEJSJ_SJ_fSF_SG_NS4_17integral_constantINS4_4UMMA5MajorELSR_0EEESS_NSP_INSQ_7ScaleInELST_0EEESU_EEEEEENS4_6LayoutINS5_IJSC_SC_SC_EEENS5_IJNSA_ILi0EEESZ_SZ_EEEEENS5_IJNS4_10UnderscoreES12_S12_EEEEENS4_13SM90_TMA_LOADENS4_14ComposedLayoutINS4_7SwizzleILi3ELi4ELi3EEENS4_18smem_ptr_flag_bitsILi8EEENSX_INS5_IJNSA_ILi8EEESH_EEENS5_IJSH_SC_EEEEEEEvNS4_8identityENS4_23SM90_TMA_LOAD_MULTICASTES1F_vS1G_EENS_8epilogue10collective18CollectiveEpilogueINS1J_23Sm100TmaWarpSpecializedILi4ELi2ELi32ELb0ELb0EEEJSI_NS5_IJNSX_ISF_SC_EES1O_EEESJ_SK_SJ_SK_NS1J_6fusion15FusionCallbacksIS1N_NS1Q_17LinearCombinationISJ_fSJ_fLNS_15FloatRoundStyleE2EEESI_S1P_JEEENS4_5SM1004TMEM4LOAD26SM100_TMEM_LOAD_16dp32b32xES15_NS16_INS17_ILi2ELi4ELi3EEES1A_NSX_INS5_IJS1B_SF_EEENS5_IJSF_SC_EEEEEEENS4_39AutoVectorizingCopyWithAssumedAlignmentILi128EEENS4_14SM90_TMA_STOREES24_S26_S26_EEEvvEEEEvNT_6ParamsE) ;  /* 0xffffff5c02587950 */ /* 0x000fea0003c3ffff */
.L_x_173:
[----:B------:R-:W-:-:S00]  /*a2a0*/  BRA `(.L_x_173) ;  /* 0xfffffffc00fc7947 */ /* 0x000fc0000383ffff */
[----:B------:R-:W-:-:S00]  /*a2b0*/  NOP ;  /* 0x0000000000007918 */ /* 0x000fc00000000000 */
        /* <DEDUP_REMOVED lines=12> */
.L_x_174:


//--------------------- .nv.global.init           --------------------------
	.section	.nv.global.init,"aw",@progbits
.nv.global.init:
	.type		$str$27,@object
	.size		$str$27,($str$28 - $str$27)
$str$27:
        /*0000*/ 	.byte	0x28, 0x61, 0x64, 0x64, 0x72, 0x65, 0x73, 0x73, 0x20, 0x26, 0x20, 0x6d, 0x61, 0x73, 0x6b, 0x29
        /*0010*/ 	.byte	0x20, 0x3d, 0x3d, 0x20, 0x30, 0x00
	.type		$str$28,@object
	.size		$str$28,($str$26 - $str$28)
$str$28:
        /*0016*/ 	.byte	0x2f, 0x74, 0x6d, 0x70, 0x2f, 0x63, 0x75, 0x74, 0x6c, 0x61, 0x73, 0x73, 0x5f, 0x73, 0x77, 0x65
        /*0026*/ 	.byte	0x65, 0x70, 0x5f, 0x73, 0x72, 0x63, 0x2f, 0x69, 0x6e, 0x63, 0x6c, 0x75, 0x64, 0x65, 0x2f, 0x63
        /*0036*/ 	.byte	0x75, 0x74, 0x65, 0x2f, 0x70, 0x6f, 0x69, 0x6e, 0x74, 0x65, 0x72, 0x5f, 0x66, 0x6c, 0x61, 0x67
        /*0046*/ 	.byte	0x67, 0x65, 0x64, 0x2e, 0x68, 0x70, 0x70, 0x00
	.type		$str$26,@object
	.size		$str$26,($str$25 - $str$26)
$str$26:
        /*004e*/ 	.byte	0x2f, 0x74, 0x6d, 0x70, 0x2f, 0x63, 0x75, 0x74, 0x6c, 0x61, 0x73, 0x73, 0x5f, 0x73, 0x77, 0x65
        /*005e*/ 	.byte	0x65, 0x70, 0x5f, 0x73, 0x72, 0x63, 0x2f, 0x69, 0x6e, 0x63, 0x6c, 0x75, 0x64, 0x65, 0x2f, 0x63
        /*006e*/ 	.byte	0x75, 0x74, 0x65, 0x2f, 0x61, 0x74, 0x6f, 0x6d, 0x2f, 0x63, 0x6f, 0x70, 0x79, 0x5f, 0x74, 0x72
        /*007e*/ 	.byte	0x61, 0x69, 0x74, 0x73, 0x5f, 0x73, 0x6d, 0x31, 0x30, 0x30, 0x2e, 0x68, 0x70, 0x70, 0x00
	.type		$str$25,@object
	.size		$str$25,(__unnamed_1 - $str$25)
$str$25:
        /*008d*/ 	.byte	0x28, 0x28, 0x75, 0x69, 0x6e, 0x74, 0x33, 0x32, 0x5f, 0x74, 0x28, 0x74, 0x68, 0x72, 0x65, 0x61
        /*009d*/ 	.byte	0x64, 0x49, 0x64, 0x78, 0x2e, 0x78, 0x29, 0x20, 0x2f, 0x20, 0x33, 0x32, 0x29, 0x20, 0x25, 0x20
        /*00ad*/ 	.byte	0x34, 0x29, 0x20, 0x3d, 0x3d, 0x20, 0x28, 0x28, 0x28, 0x74, 0x6d, 0x65, 0x6d, 0x5f, 0x61, 0x64
        /*00bd*/ 	.byte	0x64, 0x72, 0x20, 0x3e, 0x3e, 0x20, 0x31, 0x36, 0x29, 0x20, 0x2f, 0x20, 0x33, 0x32, 0x29, 0x20
        /*00cd*/ 	.byte	0x25, 0x20, 0x34, 0x29, 0x00
	.type		__unnamed_1,@object
	.size		__unnamed_1,(__unnamed_2 - __unnamed_1)
__unnamed_1:
        /*00d2*/ 	.byte	0x61, 0x75, 0x74, 0x6f, 0x20, 0x63, 0x75, 0x74, 0x65, 0x3a, 0x3a, 0x61, 0x73, 0x5f, 0x70, 0x6f
        /* <DEDUP_REMOVED lines=24> */
        /*0262*/ 	.byte	0x3c, 0x34, 0x30, 0x39, 0x36, 0x3e, 0x3e, 0x3e, 0x3e, 0x5d, 0x00
	.type		__unnamed_2,@object
	.size		__unnamed_2,(__unnamed_3 - __unnamed_2)
__unnamed_2:
        /* <DEDUP_REMOVED lines=26> */
	.type		__unnamed_3,@object
	.size		__unnamed_3,(.L_3 - __unnamed_3)
__unnamed_3:
        /* <DEDUP_REMOVED lines=40> */
        /*0688*/ 	.byte	0x74, 0x65, 0x3a, 0x3a, 0x43, 0x3c, 0x30, 0x3e, 0x3e, 0x3e, 0x3e, 0x5d, 0x00
.L_3:


//--------------------- .nv.shared._ZN7cutlass13device_kernelINS_4gemm6kernel13GemmUniversalIN4cute5tupleIJiiiiEEENS1_10collective13CollectiveMmaINS1_35MainloopSm100TmaUmmaWarpSpecializedILi3ELi2ELi4ENS5_IJNS4_1CILi2EEENSA_ILi1EEESC_EEEEENS5_IJNSA_ILi64EEENSA_ILi256EEENSA_ILi128EEEEEENS_12float_e4m3_tENS5_IJlSC_lEEESJ_SK_NS4_8TiledMMAINS4_8MMA_AtomIJNS4_10MMA_TraitsINS4_19SM100_MMA_F8F6F4_SSEJSJ_SJ_fSF_SG_NS4_17integral_constantINS4_4UMMA5MajorELSR_0EEESS_NSP_INSQ_7ScaleInELST_0EEESU_EEEEEENS4_6LayoutINS5_IJSC_SC_SC_EEENS5_IJNSA_ILi0EEESZ_SZ_EEEEENS5_IJNS4_10UnderscoreES12_S12_EEEEENS4_13SM90_TMA_LOADENS4_14ComposedLayoutINS4_7SwizzleILi3ELi4ELi3EEENS4_18smem_ptr_flag_bitsILi8EEENSX_INS5_IJNSA_ILi8EEESH_EEENS5_IJSH_SC_EEEEEEEvNS4_8identityENS4_23SM90_TMA_LOAD_MULTICASTES1F_vS1G_EENS_8epilogue10collective18CollectiveEpilogueINS1J_23Sm100TmaWarpSpecializedILi4ELi2ELi32ELb0ELb0EEEJSI_NS5_IJNSX_ISF_SC_EES1O_EEESJ_SK_SJ_SK_NS1J_6fusion15FusionCallbacksIS1N_NS1Q_17LinearCombinationISJ_fSJ_fLNS_15FloatRoundStyleE2EEESI_S1P_JEEENS4_5SM1004TMEM4LOAD26SM100_TMEM_LOAD_16dp32b32xES15_NS16_INS17_ILi2ELi4ELi3EEES1A_NSX_INS5_IJS1B_SF_EEENS5_IJSF_SC_EEEEEEENS4_39AutoVectorizingCopyWithAssumedAlignmentILi128EEENS4_14SM90_TMA_STOREES24_S26_S26_EEEvvEEEEvNT_6ParamsE --------------------------
	.section	.nv.shared._ZN7cutlass13device_kernelINS_4gemm6kernel13GemmUniversalIN4cute5tupleIJiiiiEEENS1_10collective13CollectiveMmaINS1_35MainloopSm100TmaUmmaWarpSpecializedILi3ELi2ELi4ENS5_IJNS4_1CILi2EEENSA_ILi1EEESC_EEEEENS5_IJNSA_ILi64EEENSA_ILi256EEENSA_ILi128EEEEEENS_12float_e4m3_tENS5_IJlSC_lEEESJ_SK_NS4_8TiledMMAINS4_8MMA_AtomIJNS4_10MMA_TraitsINS4_19SM100_MMA_F8F6F4_SSEJSJ_SJ_fSF_SG_NS4_17integral_constantINS4_4UMMA5MajorELSR_0EEESS_NSP_INSQ_7ScaleInELST_0EEESU_EEEEEENS4_6LayoutINS5_IJSC_SC_SC_EEENS5_IJNSA_ILi0EEESZ_SZ_EEEEENS5_IJNS4_10UnderscoreES12_S12_EEEEENS4_13SM90_TMA_LOADENS4_14ComposedLayoutINS4_7SwizzleILi3ELi4ELi3EEENS4_18smem_ptr_flag_bitsILi8EEENSX_INS5_IJNSA_ILi8EEESH_EEENS5_IJSH_SC_EEEEEEEvNS4_8identityENS4_23SM90_TMA_LOAD_MULTICASTES1F_vS1G_EENS_8epilogue10collective18CollectiveEpilogueINS1J_23Sm100TmaWarpSpecializedILi4ELi2ELi32ELb0ELb0EEEJSI_NS5_IJNSX_ISF_SC_EES1O_EEESJ_SK_SJ_SK_NS1J_6fusion15FusionCallbacksIS1N_NS1Q_17LinearCombinationISJ_fSJ_fLNS_15FloatRoundStyleE2EEESI_S1P_JEEENS4_5SM1004TMEM4LOAD26SM100_TMEM_LOAD_16dp32b32xES15_NS16_INS17_ILi2ELi4ELi3EEES1A_NSX_INS5_IJS1B_SF_EEENS5_IJSF_SC_EEEEEEENS4_39AutoVectorizingCopyWithAssumedAlignmentILi128EEENS4_14SM90_TMA_STOREES24_S26_S26_EEEvvEEEEvNT_6ParamsE,"aw",@nobits
	.sectionflags	@""
	.align	16
	.zero		1024


//--------------------- .nv.shared.reserved.0     --------------------------
	.section	.nv.shared.reserved.0,"aw",@nobits
	.weak		__nv_reservedSMEM_offset_0_alias
	.size		__nv_reservedSMEM_offset_0_alias, 0, 64
	.other		__nv_reservedSMEM_offset_0_alias,@"STO_CUDA_RESERVED_SHARED STV_DEFAULT"
__nv_reservedSMEM_offset_0_alias:
	.zero		0
.nv.shared.reserved.0:
	.zero		64
	.weak		__nv_reservedSMEM_tcgen05_partition
	.type		__nv_reservedSMEM_tcgen05_partition,@object
	.size		__nv_reservedSMEM_tcgen05_partition,(.L_0 - __nv_reservedSMEM_tcgen05_partition)
__nv_reservedSMEM_tcgen05_partition:
	.zero		32
.L_0:


//--------------------- .nv.global                --------------------------
	.section	.nv.global,"aw",@nobits
.nv.global:
	.type		_ZN39_INTERNAL_260bf3ad_4_k_cu_fb38e881_85884cute1_E,@object
	.size		_ZN39_INTERNAL_260bf3ad_4_k_cu_fb38e881_85884cute1_E,(_ZN39_INTERNAL_260bf3ad_4_k_cu_fb38e881_85884cuda3std3__45__cpo6cbeginE - _ZN39_INTERNAL_260bf3ad_4_k_cu_fb38e881_85884cute1_E)
_ZN39_INTERNAL_260bf3ad_4_k_cu_fb38e881_85884cute1_E:
	.zero		1
	.type		_ZN39_INTERNAL_260bf3ad_4_k_cu_fb38e881_85884cuda3std3__45__cpo6cbeginE,@object
	.size		_ZN39_INTERNAL_260bf3ad_4_k_cu_fb38e881_85884cuda3std3__45__cpo6cbeginE,(_ZN39_INTERNAL_260bf3ad_4_k_cu_fb38e881_85884cuda3std3__48in_placeE - _ZN39_INTERNAL_260bf3ad_4_k_cu_fb38e881_85884cuda3std3__45__cpo6cbeginE)
_ZN39_INTERNAL_260bf3ad_4_k_cu_fb38e881_85884cuda3std3__45__cpo6cbeginE:
	.zero		1
	.type		_ZN39_INTERNAL_260bf3ad_4_k_cu_fb38e881_85884cuda3std3__48in_placeE,@object
	.size		_ZN39_INTERNAL_260bf3ad_4_k_cu_fb38e881_85884cuda3std3__48in_placeE,(_ZN39_INTERNAL_260bf3ad_4_k_cu_fb38e881_85884cuda3std6ranges3__45__cpo9iter_moveE - _ZN39_INTERNAL_260bf3ad_4_k_cu_fb38e881_85884cuda3std3__48in_placeE)
_ZN39_INTERNAL_260bf3ad_4_k_cu_fb38e881_85884cuda3std3__48in_placeE:
	.zero		1
	.type		_ZN39_INTERNAL_260bf3ad_4_k_cu_fb38e881_85884cuda3std6ranges3__45__cpo9iter_moveE,@object
	.size		_ZN39_INTERNAL_260bf3ad_4_k_cu_fb38e881_85884cuda3std6ranges3__45__cpo9iter_moveE,(_ZN39_INTERNAL_260bf3ad_4_k_cu_fb38e881_85884cuda3std3__45__cpo5beginE - _ZN39_INTERNAL_260bf3ad_4_k_cu_fb38e881_85884cuda3std6ranges3__45__cpo9iter_moveE)
_ZN39_INTERNAL_260bf3ad_4_k_cu_fb38e881_85884cuda3std6ranges3__45__cpo9iter_moveE:
	.zero		1
	.type		_ZN39_INTERNAL_260bf3ad_4_k_cu_fb38e881_85884cuda3std3__45__cpo5beginE,@object
	.size		_ZN39_INTERNAL_260bf3ad_4_k_cu_fb38e881_85884cuda3std3__45__cpo5beginE,(_ZN39_INTERNAL_260bf3ad_4_k_cu_fb38e881_85884cuda3std3__441_GLOBAL__N__260bf3ad_4_k_cu_fb38e881_85886ignoreE - _ZN39_INTERNAL_260bf3ad_4_k_cu_fb38e881_85884cuda3std3__45__cpo5beginE)
_ZN39_INTERNAL_260bf3ad_4_k_cu_fb38e881_85884cuda3std3__45__cpo5beginE:
	.zero		1
	.type		_ZN39_INTERNAL_260bf3ad_4_k_cu_fb38e881_85884cuda3std3__441_GLOBAL__N__260bf3ad_4_k_cu_fb38e881_85886ignoreE,@object
	.size		_ZN39_INTERNAL_260bf3ad_4_k_cu_fb38e881_85884cuda3std3__441_GLOBAL__N__260bf3ad_4_k_cu_fb38e881_85886ignoreE,(_ZN39_INTERNAL_260bf3ad_4_k_cu_fb38e881_85884cute7productE - _ZN39_INTERNAL_260bf3ad_4_k_cu_fb38e881_85884cuda3std3__441_GLOBAL__N__260bf3ad_4_k_cu_fb38e881_85886ignoreE)
_ZN39_INTERNAL_260bf3ad_4_k_cu_fb38e881_85884cuda3std3__441_GLOBAL__N__260bf3ad_4_k_cu_fb38e881_85886ignoreE:
	.zero		1
	.type		_ZN39_INTERNAL_260bf3ad_4_k_cu_fb38e881_85884cute7productE,@object
	.size		_ZN39_INTERNAL_260bf3ad_4_k_cu_fb38e881_85884cute7productE,(_ZN39_INTERNAL_260bf3ad_4_k_cu_fb38e881_85884cuda3std3__45__cpo3endE - _ZN39_INTERNAL_260bf3ad_4_k_cu_fb38e881_85884cute7productE)
_ZN39_INTERNAL_260bf3ad_4_k_cu_fb38e881_85884cute7productE:
	.zero		1
	.type		_ZN39_INTERNAL_260bf3ad_4_k_cu_fb38e881_85884cuda3std3__45__cpo3endE,@object
	.size		_ZN39_INTERNAL_260bf3ad_4_k_cu_fb38e881_85884cuda3std3__45__cpo3endE,(_ZN39_INTERNAL_260bf3ad_4_k_cu_fb38e881_85884cuda3std3__419piecewise_constructE - _ZN39_INTERNAL_260bf3ad_4_k_cu_fb38e881_85884cuda3std3__45__cpo3endE)
_ZN39_INTERNAL_260bf3ad_4_k_cu_fb38e881_85884cuda3std3__45__cpo3endE:
	.zero		1
	.type		_ZN39_INTERNAL_260bf3ad_4_k_cu_fb38e881_85884cuda3std3__419piecewise_constructE,@object
	.size		_ZN39_INTERNAL_260bf3ad_4_k_cu_fb38e881_85884cuda3std3__419piecewise_constructE,(_ZN39_INTERNAL_260bf3ad_4_k_cu_fb38e881_85884cuda3std3__45__cpo4cendE - _ZN39_INTERNAL_260bf3ad_4_k_cu_fb38e881_85884cuda3std3__419piecewise_constructE)
_ZN39_INTERNAL_260bf3ad_4_k_cu_fb38e881_85884cuda3std3__419piecewise_constructE:
	.zero		1
	.type		_ZN39_INTERNAL_260bf3ad_4_k_cu_fb38e881_85884cuda3std3__45__cpo4cendE,@object
	.size		_ZN39_INTERNAL_260bf3ad_4_k_cu_fb38e881_85884cuda3std3__45__cpo4cendE,(_ZN39_INTERNAL_260bf3ad_4_k_cu_fb38e881_85884cuda3std6ranges3__45__cpo4swapE - _ZN39_INTERNAL_260bf3ad_4_k_cu_fb38e881_85884cuda3std3__45__cpo4cendE)
_ZN39_INTERNAL_260bf3ad_4_k_cu_fb38e881_85884cuda3std3__45__cpo4cendE:
	.zero		1
	.type		_ZN39_INTERNAL_260bf3ad_4_k_cu_fb38e881_85884cuda3std6ranges3__45__cpo4swapE,@object
	.size		_ZN39_INTERNAL_260bf3ad_4_k_cu_fb38e881_85884cuda3std6ranges3__45__cpo4swapE,(.L_11 - _ZN39_INTERNAL_260bf3ad_4_k_cu_fb38e881_85884cuda3std6ranges3__45__cpo4swapE)
_ZN39_INTERNAL_260bf3ad_4_k_cu_fb38e881_85884cuda3std6ranges3__45__cpo4swapE:
	.zero		1
.L_11:


//--------------------- .nv.constant0._ZN7cutlass13device_kernelINS_4gemm6kernel13GemmUniversalIN4cute5tupleIJiiiiEEENS1_10collective13CollectiveMmaINS1_35MainloopSm100TmaUmmaWarpSpecializedILi3ELi2ELi4ENS5_IJNS4_1CILi2EEENSA_ILi1EEESC_EEEEENS5_IJNSA_ILi64EEENSA_ILi256EEENSA_ILi128EEEEEENS_12float_e4m3_tENS5_IJlSC_lEEESJ_SK_NS4_8TiledMMAINS4_8MMA_AtomIJNS4_10MMA_TraitsINS4_19SM100_MMA_F8F6F4_SSEJSJ_SJ_fSF_SG_NS4_17integral_constantINS4_4UMMA5MajorELSR_0EEESS_NSP_INSQ_7ScaleInELST_0EEESU_EEEEEENS4_6LayoutINS5_IJSC_SC_SC_EEENS5_IJNSA_ILi0EEESZ_SZ_EEEEENS5_IJNS4_10UnderscoreES12_S12_EEEEENS4_13SM90_TMA_LOADENS4_14ComposedLayoutINS4_7SwizzleILi3ELi4ELi3EEENS4_18smem_ptr_flag_bitsILi8EEENSX_INS5_IJNSA_ILi8EEESH_EEENS5_IJSH_SC_EEEEEEEvNS4_8identityENS4_23SM90_TMA_LOAD_MULTICASTES1F_vS1G_EENS_8epilogue10collective18CollectiveEpilogueINS1J_23Sm100TmaWarpSpecializedILi4ELi2ELi32ELb0ELb0EEEJSI_NS5_IJNSX_ISF_SC_EES1O_EEESJ_SK_SJ_SK_NS1J_6fusion15FusionCallbacksIS1N_NS1Q_17LinearCombinationISJ_fSJ_fLNS_15FloatRoundStyleE2EEESI_S1P_JEEENS4_5SM1004TMEM4LOAD26SM100_TMEM_LOAD_16dp32b32xES15_NS16_INS17_ILi2ELi4ELi3EEES1A_NSX_INS5_IJS1B_SF_EEENS5_IJSF_SC_EEEEEEENS4_39AutoVectorizingCopyWithAssumedAlignmentILi128EEENS4_14SM90_TMA_STOREES24_S26_S26_EEEvvEEEEvNT_6ParamsE --------------------------
	.section	.nv.constant0._ZN7cutlass13device_kernelINS_4gemm6kernel13GemmUniversalIN4cute5tupleIJiiiiEEENS1_10collective13CollectiveMmaINS1_35MainloopSm100TmaUmmaWarpSpecializedILi3ELi2ELi4ENS5_IJNS4_1CILi2EEENSA_ILi1EEESC_EEEEENS5_IJNSA_ILi64EEENSA_ILi256EEENSA_ILi128EEEEEENS_12float_e4m3_tENS5_IJlSC_lEEESJ_SK_NS4_8TiledMMAINS4_8MMA_AtomIJNS4_10MMA_TraitsINS4_19SM100_MMA_F8F6F4_SSEJSJ_SJ_fSF_SG_NS4_17integral_constantINS4_4UMMA5MajorELSR_0EEESS_NSP_INSQ_7ScaleInELST_0EEESU_EEEEEENS4_6LayoutINS5_IJSC_SC_SC_EEENS5_IJNSA_ILi0EEESZ_SZ_EEEEENS5_IJNS4_10UnderscoreES12_S12_EEEEENS4_13SM90_TMA_LOADENS4_14ComposedLayoutINS4_7SwizzleILi3ELi4ELi3EEENS4_18smem_ptr_flag_bitsILi8EEENSX_INS5_IJNSA_ILi8EEESH_EEENS5_IJSH_SC_EEEEEEEvNS4_8identityENS4_23SM90_TMA_LOAD_MULTICASTES1F_vS1G_EENS_8epilogue10collective18CollectiveEpilogueINS1J_23Sm100TmaWarpSpecializedILi4ELi2ELi32ELb0ELb0EEEJSI_NS5_IJNSX_ISF_SC_EES1O_EEESJ_SK_SJ_SK_NS1J_6fusion15FusionCallbacksIS1N_NS1Q_17LinearCombinationISJ_fSJ_fLNS_15FloatRoundStyleE2EEESI_S1P_JEEENS4_5SM1004TMEM4LOAD26SM100_TMEM_LOAD_16dp32b32xES15_NS16_INS17_ILi2ELi4ELi3EEES1A_NSX_INS5_IJS1B_SF_EEENS5_IJSF_SC_EEEEEEENS4_39AutoVectorizingCopyWithAssumedAlignmentILi128EEENS4_14SM90_TMA_STOREES24_S26_S26_EEEvvEEEEvNT_6ParamsE,"a",@progbits
	.sectionflags	@""
	.align	4
.nv.constant0._ZN7cutlass13device_kernelINS_4gemm6kernel13GemmUniversalIN4cute5tupleIJiiiiEEENS1_10collective13CollectiveMmaINS1_35MainloopSm100TmaUmmaWarpSpecializedILi3ELi2ELi4ENS5_IJNS4_1CILi2EEENSA_ILi1EEESC_EEEEENS5_IJNSA_ILi64EEENSA_ILi256EEENSA_ILi128EEEEEENS_12float_e4m3_tENS5_IJlSC_lEEESJ_SK_NS4_8TiledMMAINS4_8MMA_AtomIJNS4_10MMA_TraitsINS4_19SM100_MMA_F8F6F4_SSEJSJ_SJ_fSF_SG_NS4_17integral_constantINS4_4UMMA5MajorELSR_0EEESS_NSP_INSQ_7ScaleInELST_0EEESU_EEEEEENS4_6LayoutINS5_IJSC_SC_SC_EEENS5_IJNSA_ILi0EEESZ_SZ_EEEEENS5_IJNS4_10UnderscoreES12_S12_EEEEENS4_13SM90_TMA_LOADENS4_14ComposedLayoutINS4_7SwizzleILi3ELi4ELi3EEENS4_18smem_ptr_flag_bitsILi8EEENSX_INS5_IJNSA_ILi8EEESH_EEENS5_IJSH_SC_EEEEEEEvNS4_8identityENS4_23SM90_TMA_LOAD_MULTICASTES1F_vS1G_EENS_8epilogue10collective18CollectiveEpilogueINS1J_23Sm100TmaWarpSpecializedILi4ELi2ELi32ELb0ELb0EEEJSI_NS5_IJNSX_ISF_SC_EES1O_EEESJ_SK_SJ_SK_NS1J_6fusion15FusionCallbacksIS1N_NS1Q_17LinearCombinationISJ_fSJ_fLNS_15FloatRoundStyleE2EEESI_S1P_JEEENS4_5SM1004TMEM4LOAD26SM100_TMEM_LOAD_16dp32b32xES15_NS16_INS17_ILi2ELi4ELi3EEES1A_NSX_INS5_IJS1B_SF_EEENS5_IJSF_SC_EEEEEEENS4_39AutoVectorizingCopyWithAssumedAlignmentILi128EEENS4_14SM90_TMA_STOREES24_S26_S26_EEEvvEEEEvNT_6ParamsE:
	.zero		2944


//--------------------- SYMBOLS --------------------------

	.type		.nv.reservedSmem.offset0,@object
	.size		.nv.reservedSmem.offset0,0x4
	.type		.nv.reservedSmem.cap,@object
	.size		.nv.reservedSmem.cap,0x4
	.type		__assertfail,@function
